// auto-generated by cutlass_sweep.gemm — config: {"arch": "sm_100", "cluster_m": 2, "cluster_n": 1, "dtype": "e4m3", "dtype_b": "e4m3", "layout": "nt", "stages": 0, "tile_k": 128, "tile_m": 64, "tile_n": 240}
#include "cutlass/cutlass.h"
#include "cutlass/gemm/collective/collective_builder.hpp"
#include "cutlass/gemm/device/gemm_universal_adapter.h"
#include "cutlass/gemm/kernel/gemm_universal.hpp"
#include "cutlass/epilogue/collective/collective_builder.hpp"

using ElemA = cutlass::float_e4m3_t;
using ElemB = cutlass::float_e4m3_t;
using ElemCD = cutlass::float_e4m3_t;
using Acc  = float;
using TileShape    = cute::Shape<cute::_64, cute::_240, cute::_128>;
using ClusterShape = cute::Shape<cute::_2, cute::_1, cute::_1>;

using CollectiveEpilogue = typename cutlass::epilogue::collective::CollectiveBuilder<
    cutlass::arch::Sm100, cutlass::arch::OpClassTensorOp,
    TileShape, ClusterShape,
    cutlass::epilogue::collective::EpilogueTileAuto,
    Acc, Acc,
    ElemCD, cutlass::layout::RowMajor, 128 / cutlass::sizeof_bits<ElemCD>::value,
    ElemCD, cutlass::layout::RowMajor, 128 / cutlass::sizeof_bits<ElemCD>::value,
    cutlass::epilogue::collective::EpilogueScheduleAuto
  >::CollectiveOp;

using CollectiveMainloop = typename cutlass::gemm::collective::CollectiveBuilder<
    cutlass::arch::Sm100, cutlass::arch::OpClassTensorOp,
    ElemA, cutlass::layout::RowMajor, 128 / cutlass::sizeof_bits<ElemA>::value,
    ElemB, cutlass::layout::ColumnMajor, 128 / cutlass::sizeof_bits<ElemB>::value,
    Acc,
    TileShape, ClusterShape,
    cutlass::gemm::collective::StageCountAutoCarveout<static_cast<int>(sizeof(typename CollectiveEpilogue::SharedStorage))>,
    cutlass::gemm::collective::KernelScheduleAuto
  >::CollectiveOp;

using GemmKernel = cutlass::gemm::kernel::GemmUniversal<
    cute::Shape<int,int,int,int>,
    CollectiveMainloop,
    CollectiveEpilogue
>;
using Gemm = cutlass::gemm::device::GemmUniversalAdapter<GemmKernel>;

// Force the device kernel symbol into the cubin without needing a host main.
auto* _anchor = &cutlass::device_kernel<GemmKernel>;


// ===== COMPILED SASS (sm_100a) =====

	.target	sm_100a

	.elftype	@"ET_EXEC"


//--------------------- .note.nv.tkinfo           --------------------------
	.section	.note.nv.tkinfo,"",@"SHT_NOTE"
	.sectionflags	@"SHF_NOTE_NV_TKINFO"
	.tkinfo
        /*0018*/ 	.word	0x00000002
        /*0030*/ 	.string	""
        /*0030*/ 	.string	"ptxas"
        /*0030*/ 	.string	"Cuda compilation tools, release 13.0, V13.0.88"
        /*0030*/ 	.string	"Build cuda_13.0.r13.0/compiler.36424714_0"
        /*0030*/ 	.string	"-arch sm_100a -m 64 "



//--------------------- .note.nv.cuinfo           --------------------------
	.section	.note.nv.cuinfo,"",@"SHT_NOTE"
	.sectionflags	@"SHF_NOTE_NV_CUINFO"
        /*0018*/ 	.short	0x0002
        /*001a*/ 	.short	0x0064
        /*001c*/ 	.short	0x0082
	.zero		2


//--------------------- .nv.info                  --------------------------
	.section	.nv.info,"",@"SHT_CUDA_INFO"
	.align	4


	//----- nvinfo : EIATTR_REGCOUNT
	.align		4
        /*0000*/ 	.byte	0x04, 0x2f
        /*0002*/ 	.short	(.L_16 - .L_15)
	.align		4
.L_15:
        /*0004*/ 	.word	index@(_ZN7cutlass13device_kernelINS_4gemm6kernel13GemmUniversalIN4cute5tupleIJiiiiEEENS1_10collective13CollectiveMmaINS1_35MainloopSm100TmaUmmaWarpSpecializedILi5ELi2ELi4ENS5_IJNS4_1CILi2EEENSA_ILi1EEESC_EEEEENS5_IJNSA_ILi64EEENSA_ILi240EEENSA_ILi128EEEEEENS_12float_e4m3_tENS5_IJlSC_lEEESJ_SK_NS4_8TiledMMAINS4_8MMA_AtomIJNS4_10MMA_TraitsINS4_19SM100_MMA_F8F6F4_SSEJSJ_SJ_fSF_SG_NS4_17integral_constantINS4_4UMMA5MajorELSR_0EEESS_NSP_INSQ_7ScaleInELST_0EEESU_EEEEEENS4_6LayoutINS5_IJSC_SC_SC_EEENS5_IJNSA_ILi0EEESZ_SZ_EEEEENS5_IJNS4_10UnderscoreES12_S12_EEEEENS4_13SM90_TMA_LOADENS4_14ComposedLayoutINS4_7SwizzleILi3ELi4ELi3EEENS4_18smem_ptr_flag_bitsILi8EEENSX_INS5_IJNSA_ILi8EEESH_EEENS5_IJSH_SC_EEEEEEEvNS4_8identityENS4_23SM90_TMA_LOAD_MULTICASTES1F_vS1G_EENS_8epilogue10collective18CollectiveEpilogueINS1J_23Sm100TmaWarpSpecializedILi1ELi1ELi120ELb0ELb0EEEJSI_NS5_IJNSX_ISF_SC_EENSX_ISG_SC_EEEEESJ_SK_SJ_SK_NS1J_6fusion15FusionCallbacksIS1N_NS1R_17LinearCombinationISJ_fSJ_fLNS_15FloatRoundStyleE2EEESI_S1Q_JEEENS4_5SM1004TMEM4LOAD25SM100_TMEM_LOAD_16dp32b8xES15_NS16_INS17_ILi0ELi4ELi3EEES1A_NSX_INS5_IJS1B_NSA_ILi16EEEEEENS5_IJS22_SC_EEEEEEENS4_39AutoVectorizingCopyWithAssumedAlignmentILi128EEENS4_14SM90_TMA_STOREES26_S28_S28_EEEvvEEEEvNT_6ParamsE)
        /*0008*/ 	.word	0x000000ff


	//----- nvinfo : EIATTR_FRAME_SIZE
	.align		4
.L_16:
        /*000c*/ 	.byte	0x04, 0x11
        /*000e*/ 	.short	(.L_18 - .L_17)
	.align		4
.L_17:
        /*0010*/ 	.word	index@($__internal_2_$__cuda_sm10x_tcgen05_guardrail_trap_unallocated_columns_being_dealloced)
        /*0014*/ 	.word	0x00000038


	//----- nvinfo : EIATTR_FRAME_SIZE
	.align		4
.L_18:
        /*0018*/ 	.byte	0x04, 0x11
        /*001a*/ 	.short	(.L_20 - .L_19)
	.align		4
.L_19:
        /*001c*/ 	.word	index@($__internal_1_$__cuda_sm10x_tcgen05_guardrail_trap_phase_invalid_during_alloc)
        /*0020*/ 	.word	0x00000038


	//----- nvinfo : EIATTR_FRAME_SIZE
	.align		4
.L_20:
        /*0024*/ 	.byte	0x04, 0x11
        /*0026*/ 	.short	(.L_22 - .L_21)
	.align		4
.L_21:
        /*0028*/ 	.word	index@($__internal_0_$__cuda_sm10x_tcgen05_guardrail_trap_col_being_dealloced_not_returned_by_alloc)
        /*002c*/ 	.word	0x00000038


	//----- nvinfo : EIATTR_FRAME_SIZE
	.align		4
.L_22:
        /*0030*/ 	.byte	0x04, 0x11
        /*0032*/ 	.short	(.L_24 - .L_23)
	.align		4
.L_23:
        /*0034*/ 	.word	index@(_ZN7cutlass13device_kernelINS_4gemm6kernel13GemmUniversalIN4cute5tupleIJiiiiEEENS1_10collective13CollectiveMmaINS1_35MainloopSm100TmaUmmaWarpSpecializedILi5ELi2ELi4ENS5_IJNS4_1CILi2EEENSA_ILi1EEESC_EEEEENS5_IJNSA_ILi64EEENSA_ILi240EEENSA_ILi128EEEEEENS_12float_e4m3_tENS5_IJlSC_lEEESJ_SK_NS4_8TiledMMAINS4_8MMA_AtomIJNS4_10MMA_TraitsINS4_19SM100_MMA_F8F6F4_SSEJSJ_SJ_fSF_SG_NS4_17integral_constantINS4_4UMMA5MajorELSR_0EEESS_NSP_INSQ_7ScaleInELST_0EEESU_EEEEEENS4_6LayoutINS5_IJSC_SC_SC_EEENS5_IJNSA_ILi0EEESZ_SZ_EEEEENS5_IJNS4_10UnderscoreES12_S12_EEEEENS4_13SM90_TMA_LOADENS4_14ComposedLayoutINS4_7SwizzleILi3ELi4ELi3EEENS4_18smem_ptr_flag_bitsILi8EEENSX_INS5_IJNSA_ILi8EEESH_EEENS5_IJSH_SC_EEEEEEEvNS4_8identityENS4_23SM90_TMA_LOAD_MULTICASTES1F_vS1G_EENS_8epilogue10collective18CollectiveEpilogueINS1J_23Sm100TmaWarpSpecializedILi1ELi1ELi120ELb0ELb0EEEJSI_NS5_IJNSX_ISF_SC_EENSX_ISG_SC_EEEEESJ_SK_SJ_SK_NS1J_6fusion15FusionCallbacksIS1N_NS1R_17LinearCombinationISJ_fSJ_fLNS_15FloatRoundStyleE2EEESI_S1Q_JEEENS4_5SM1004TMEM4LOAD25SM100_TMEM_LOAD_16dp32b8xES15_NS16_INS17_ILi0ELi4ELi3EEES1A_NSX_INS5_IJS1B_NSA_ILi16EEEEEENS5_IJS22_SC_EEEEEEENS4_39AutoVectorizingCopyWithAssumedAlignmentILi128EEENS4_14SM90_TMA_STOREES26_S28_S28_EEEvvEEEEvNT_6ParamsE)
        /*0038*/ 	.word	0x00000038


	//----- nvinfo : EIATTR_MIN_STACK_SIZE
	.align		4
.L_24:
        /*003c*/ 	.byte	0x04, 0x12
        /*003e*/ 	.short	(.L_26 - .L_25)
	.align		4
.L_25:
        /*0040*/ 	.word	index@(_ZN7cutlass13device_kernelINS_4gemm6kernel13GemmUniversalIN4cute5tupleIJiiiiEEENS1_10collective13CollectiveMmaINS1_35MainloopSm100TmaUmmaWarpSpecializedILi5ELi2ELi4ENS5_IJNS4_1CILi2EEENSA_ILi1EEESC_EEEEENS5_IJNSA_ILi64EEENSA_ILi240EEENSA_ILi128EEEEEENS_12float_e4m3_tENS5_IJlSC_lEEESJ_SK_NS4_8TiledMMAINS4_8MMA_AtomIJNS4_10MMA_TraitsINS4_19SM100_MMA_F8F6F4_SSEJSJ_SJ_fSF_SG_NS4_17integral_constantINS4_4UMMA5MajorELSR_0EEESS_NSP_INSQ_7ScaleInELST_0EEESU_EEEEEENS4_6LayoutINS5_IJSC_SC_SC_EEENS5_IJNSA_ILi0EEESZ_SZ_EEEEENS5_IJNS4_10UnderscoreES12_S12_EEEEENS4_13SM90_TMA_LOADENS4_14ComposedLayoutINS4_7SwizzleILi3ELi4ELi3EEENS4_18smem_ptr_flag_bitsILi8EEENSX_INS5_IJNSA_ILi8EEESH_EEENS5_IJSH_SC_EEEEEEEvNS4_8identityENS4_23SM90_TMA_LOAD_MULTICASTES1F_vS1G_EENS_8epilogue10collective18CollectiveEpilogueINS1J_23Sm100TmaWarpSpecializedILi1ELi1ELi120ELb0ELb0EEEJSI_NS5_IJNSX_ISF_SC_EENSX_ISG_SC_EEEEESJ_SK_SJ_SK_NS1J_6fusion15FusionCallbacksIS1N_NS1R_17LinearCombinationISJ_fSJ_fLNS_15FloatRoundStyleE2EEESI_S1Q_JEEENS4_5SM1004TMEM4LOAD25SM100_TMEM_LOAD_16dp32b8xES15_NS16_INS17_ILi0ELi4ELi3EEES1A_NSX_INS5_IJS1B_NSA_ILi16EEEEEENS5_IJS22_SC_EEEEEEENS4_39AutoVectorizingCopyWithAssumedAlignmentILi128EEENS4_14SM90_TMA_STOREES26_S28_S28_EEEvvEEEEvNT_6ParamsE)
        /*0044*/ 	.word	0x00000038
.L_26:


//--------------------- .nv.compat                --------------------------
	.section	.nv.compat,"",@"SHT_CUDA_COMPAT_INFO"
	.align	4
        /*0000*/ 	.byte	0x02, 0x09, 0x01, 0x00, 0x02, 0x02, 0x02, 0x00, 0x02, 0x05, 0x05, 0x00, 0x03, 0x07, 0x01, 0x01
        /*0010*/ 	.byte	0x02, 0x03, 0x01, 0x00, 0x02, 0x06, 0x01, 0x00, 0x04, 0x0b, 0x08, 0x00, 0x09, 0x00, 0x00, 0x00
        /*0020*/ 	.byte	0x00, 0x00, 0x00, 0x00


//--------------------- .nv.info._ZN7cutlass13device_kernelINS_4gemm6kernel13GemmUniversalIN4cute5tupleIJiiiiEEENS1_10collective13CollectiveMmaINS1_35MainloopSm100TmaUmmaWarpSpecializedILi5ELi2ELi4ENS5_IJNS4_1CILi2EEENSA_ILi1EEESC_EEEEENS5_IJNSA_ILi64EEENSA_ILi240EEENSA_ILi128EEEEEENS_12float_e4m3_tENS5_IJlSC_lEEESJ_SK_NS4_8TiledMMAINS4_8MMA_AtomIJNS4_10MMA_TraitsINS4_19SM100_MMA_F8F6F4_SSEJSJ_SJ_fSF_SG_NS4_17integral_constantINS4_4UMMA5MajorELSR_0EEESS_NSP_INSQ_7ScaleInELST_0EEESU_EEEEEENS4_6LayoutINS5_IJSC_SC_SC_EEENS5_IJNSA_ILi0EEESZ_SZ_EEEEENS5_IJNS4_10UnderscoreES12_S12_EEEEENS4_13SM90_TMA_LOADENS4_14ComposedLayoutINS4_7SwizzleILi3ELi4ELi3EEENS4_18smem_ptr_flag_bitsILi8EEENSX_INS5_IJNSA_ILi8EEESH_EEENS5_IJSH_SC_EEEEEEEvNS4_8identityENS4_23SM90_TMA_LOAD_MULTICASTES1F_vS1G_EENS_8epilogue10collective18CollectiveEpilogueINS1J_23Sm100TmaWarpSpecializedILi1ELi1ELi120ELb0ELb0EEEJSI_NS5_IJNSX_ISF_SC_EENSX_ISG_SC_EEEEESJ_SK_SJ_SK_NS1J_6fusion15FusionCallbacksIS1N_NS1R_17LinearCombinationISJ_fSJ_fLNS_15FloatRoundStyleE2EEESI_S1Q_JEEENS4_5SM1004TMEM4LOAD25SM100_TMEM_LOAD_16dp32b8xES15_NS16_INS17_ILi0ELi4ELi3EEES1A_NSX_INS5_IJS1B_NSA_ILi16EEEEEENS5_IJS22_SC_EEEEEEENS4_39AutoVectorizingCopyWithAssumedAlignmentILi128EEENS4_14SM90_TMA_STOREES26_S28_S28_EEEvvEEEEvNT_6ParamsE --------------------------
	.section	.nv.info._ZN7cutlass13device_kernelINS_4gemm6kernel13GemmUniversalIN4cute5tupleIJiiiiEEENS1_10collective13CollectiveMmaINS1_35MainloopSm100TmaUmmaWarpSpecializedILi5ELi2ELi4ENS5_IJNS4_1CILi2EEENSA_ILi1EEESC_EEEEENS5_IJNSA_ILi64EEENSA_ILi240EEENSA_ILi128EEEEEENS_12float_e4m3_tENS5_IJlSC_lEEESJ_SK_NS4_8TiledMMAINS4_8MMA_AtomIJNS4_10MMA_TraitsINS4_19SM100_MMA_F8F6F4_SSEJSJ_SJ_fSF_SG_NS4_17integral_constantINS4_4UMMA5MajorELSR_0EEESS_NSP_INSQ_7ScaleInELST_0EEESU_EEEEEENS4_6LayoutINS5_IJSC_SC_SC_EEENS5_IJNSA_ILi0EEESZ_SZ_EEEEENS5_IJNS4_10UnderscoreES12_S12_EEEEENS4_13SM90_TMA_LOADENS4_14ComposedLayoutINS4_7SwizzleILi3ELi4ELi3EEENS4_18smem_ptr_flag_bitsILi8EEENSX_INS5_IJNSA_ILi8EEESH_EEENS5_IJSH_SC_EEEEEEEvNS4_8identityENS4_23SM90_TMA_LOAD_MULTICASTES1F_vS1G_EENS_8epilogue10collective18CollectiveEpilogueINS1J_23Sm100TmaWarpSpecializedILi1ELi1ELi120ELb0ELb0EEEJSI_NS5_IJNSX_ISF_SC_EENSX_ISG_SC_EEEEESJ_SK_SJ_SK_NS1J_6fusion15FusionCallbacksIS1N_NS1R_17LinearCombinationISJ_fSJ_fLNS_15FloatRoundStyleE2EEESI_S1Q_JEEENS4_5SM1004TMEM4LOAD25SM100_TMEM_LOAD_16dp32b8xES15_NS16_INS17_ILi0ELi4ELi3EEES1A_NSX_INS5_IJS1B_NSA_ILi16EEEEEENS5_IJS22_SC_EEEEEEENS4_39AutoVectorizingCopyWithAssumedAlignmentILi128EEENS4_14SM90_TMA_STOREES26_S28_S28_EEEvvEEEEvNT_6ParamsE,"",@"SHT_CUDA_INFO"
	.sectionflags	@""
	.align	4


	//----- nvinfo : EIATTR_CUDA_API_VERSION
	.align		4
        /*0000*/ 	.byte	0x04, 0x37
        /*0002*/ 	.short	(.L_28 - .L_27)
.L_27:
        /*0004*/ 	.word	0x00000082


	//----- nvinfo : EIATTR_KPARAM_INFO
	.align		4
.L_28:
        /*0008*/ 	.byte	0x04, 0x17
        /*000a*/ 	.short	(.L_30 - .L_29)
.L_29:
        /*000c*/ 	.word	0x00000000
        /*0010*/ 	.short	0x0000
        /*0012*/ 	.short	0x0000
        /*0014*/ 	.byte	0x00, 0xf0, 0x01, 0x20


	//----- nvinfo : EIATTR_AT_ENTRY_FRAGMENTS
	.align		4
.L_30:
        /*0018*/ 	.byte	0x04, 0x4f
        /*001a*/ 	.short	(.L_32 - .L_31)


	//   ....[0]....
.L_31:
        /*001c*/ 	.word	0x00000006


	//----- nvinfo : EIATTR_RESERVED_SMEM_USED
	.align		4
.L_32:
        /*0020*/ 	.byte	0x01, 0x41
	.zero		2


	//----- nvinfo : EIATTR_SPARSE_MMA_MASK
	.align		4
        /*0024*/ 	.byte	0x03, 0x50
        /*0026*/ 	.short	0x0000


	//----- nvinfo : EIATTR_TCGEN05_1CTA_USED
	.align		4
        /*0028*/ 	.byte	0x01, 0x51
	.zero		2


	//----- nvinfo : EIATTR_MAXREG_COUNT
	.align		4
        /*002c*/ 	.byte	0x03, 0x1b
        /*002e*/ 	.short	0x00ff


	//----- nvinfo : EIATTR_NUM_BARRIERS
	.align		4
        /*0030*/ 	.byte	0x02, 0x4c
        /*0032*/ 	.byte	0x07
	.zero		1


	//----- nvinfo : EIATTR_EXTERNS
	.align		4
        /*0034*/ 	.byte	0x04, 0x0f
        /*0036*/ 	.short	(.L_34 - .L_33)


	//   ....[0]....
	.align		4
.L_33:
        /*0038*/ 	.word	index@(__assertfail)


	//----- nvinfo : EIATTR_ANNOTATIONS
	.align		4
.L_34:
        /*003c*/ 	.byte	0x04, 0x55
        /*003e*/ 	.short	(.L_36 - .L_35)


	//   ....[0]....
.L_35:
        /*0040*/ 	.word	0x00000001
        /*0044*/ 	.byte	0x70, 0x04, 0x00, 0x00, 0x01, 0x00, 0x00, 0x00, 0x20, 0x10, 0x00, 0x00, 0x01, 0x00, 0x00, 0x00
        /* <DEDUP_REMOVED lines=15> */
        /*0144*/ 	.byte	0x50, 0xa3, 0x00, 0x00, 0x01, 0x00, 0x00, 0x00, 0x80, 0xa3, 0x00, 0x00


	//----- nvinfo : EIATTR_MERCURY_ISA_VERSION
	.align		4
.L_36:
        /*0150*/ 	.byte	0x03, 0x5f
        /*0152*/ 	.short	0x0101


	//----- nvinfo : EIATTR_INT_WARP_WIDE_INSTR_OFFSETS
	.align		4
        /*0154*/ 	.byte	0x04, 0x31
        /*0156*/ 	.short	(.L_38 - .L_37)


	//   ....[0]....
.L_37:
        /*0158*/ 	.word	0x00003e70


	//   ....[1]....
        /*015c*/ 	.word	0x00003ea0


	//   ....[2]....
        /*0160*/ 	.word	0x00003ec0


	//   ....[3]....
        /*0164*/ 	.word	0x00004ae0


	//   ....[4]....
        /*0168*/ 	.word	0x00004b70


	//   ....[5]....
        /*016c*/ 	.word	0x00004bd0


	//   ....[6]....
        /*0170*/ 	.word	0x00004c30


	//   ....[7]....
        /*0174*/ 	.word	0x00004c90


	//   ....[8]....
        /*0178*/ 	.word	0x00004cd0


	//   ....[9]....
        /*017c*/ 	.word	0x00004d40


	//   ....[10]....
        /*0180*/ 	.word	0x00004d80


	//   ....[11]....
        /*0184*/ 	.word	0x00004da0


	//   ....[12]....
        /*0188*/ 	.word	0x00004e00


	//   ....[13]....
        /*018c*/ 	.word	0x00004e40


	//   ....[14]....
        /*0190*/ 	.word	0x00004e60


	//   ....[15]....
        /*0194*/ 	.word	0x00004ec0


	//   ....[16]....
        /*0198*/ 	.word	0x00004f00


	//   ....[17]....
        /*019c*/ 	.word	0x00004f70


	//   ....[18]....
        /*01a0*/ 	.word	0x00004f90


	//----- nvinfo : EIATTR_COOP_GROUP_MASK_REGIDS
	.align		4
.L_38:
        /*01a4*/ 	.byte	0x04, 0x29
        /*01a6*/ 	.short	(.L_40 - .L_39)


	//   ....[0]....
.L_39:
        /*01a8*/ 	.word	0xffffffff


	//   ....[1]....
        /*01ac*/ 	.word	0xffffffff


	//   ....[2]....
        /*01b0*/ 	.word	0xffffffff


	//   ....[3]....
        /*01b4*/ 	.word	0xffffffff


	//   ....[4]....
        /*01b8*/ 	.word	0xffffffff


	//   ....[5]....
        /*01bc*/ 	.word	0xffffffff


	//   ....[6]....
        /*01c0*/ 	.word	0xffffffff


	//   ....[7]....
        /*01c4*/ 	.word	0xffffffff


	//   ....[8]....
        /*01c8*/ 	.word	0xffffffff


	//   ....[9]....
        /*01cc*/ 	.word	0xffffffff


	//   ....[10]....
        /*01d0*/ 	.word	0xffffffff


	//   ....[11]....
        /*01d4*/ 	.word	0xffffffff


	//   ....[12]....
        /*01d8*/ 	.word	0xffffffff


	//   ....[13]....
        /*01dc*/ 	.word	0xffffffff


	//----- nvinfo : EIATTR_COOP_GROUP_INSTR_OFFSETS
	.align		4
.L_40:
        /*01e0*/ 	.byte	0x04, 0x28
        /*01e2*/ 	.short	(.L_42 - .L_41)


	//   ....[0]....
.L_41:
        /*01e4*/ 	.word	0x00000090


	//   ....[1]....
        /*01e8*/ 	.word	0x00000510


	//   ....[2]....
        /*01ec*/ 	.word	0x000006d0


	//   ....[3]....
        /*01f0*/ 	.word	0x00000810


	//   ....[4]....
        /*01f4*/ 	.word	0x00000910


	//   ....[5]....
        /*01f8*/ 	.word	0x00000a80


	//   ....[6]....
        /*01fc*/ 	.word	0x00000c20


	//   ....[7]....
        /*0200*/ 	.word	0x00000dd0


	//   ....[8]....
        /*0204*/ 	.word	0x000020b0


	//   ....[9]....
        /*0208*/ 	.word	0x00003060


	//   ....[10]....
        /*020c*/ 	.word	0x00003270


	//   ....[11]....
        /*0210*/ 	.word	0x000032a0


	//   ....[12]....
        /*0214*/ 	.word	0x00003d50


	//   ....[13]....
        /*0218*/ 	.word	0x00003f80


	//----- nvinfo : EIATTR_VRC_CTA_INIT_COUNT
	.align		4
.L_42:
        /*021c*/ 	.byte	0x02, 0x4a
        /*021e*/ 	.byte	0x80
	.zero		1


	//----- nvinfo : EIATTR_SYSCALL_OFFSETS
	.align		4
        /*0220*/ 	.byte	0x04, 0x46
        /*0222*/ 	.short	(.L_44 - .L_43)


	//   ....[0]....
.L_43:
        /*0224*/ 	.word	0x00006880


	//   ....[1]....
        /*0228*/ 	.word	0x00006a00


	//   ....[2]....
        /*022c*/ 	.word	0x00006b80


	//   ....[3]....
        /*0230*/ 	.word	0x00006d00


	//   ....[4]....
        /*0234*/ 	.word	0x00006e80


	//   ....[5]....
        /*0238*/ 	.word	0x00007000


	//   ....[6]....
        /*023c*/ 	.word	0x00007180


	//   ....[7]....
        /*0240*/ 	.word	0x00007300


	//   ....[8]....
        /*0244*/ 	.word	0x00007480


	//   ....[9]....
        /*0248*/ 	.word	0x00007600


	//   ....[10]....
        /*024c*/ 	.word	0x00007780


	//   ....[11]....
        /*0250*/ 	.word	0x00007900


	//   ....[12]....
        /*0254*/ 	.word	0x00007a80


	//   ....[13]....
        /*0258*/ 	.word	0x00007c00


	//   ....[14]....
        /*025c*/ 	.word	0x00007d90


	//----- nvinfo : EIATTR_MBARRIER_INSTR_OFFSETS
	.align		4
.L_44:
        /*0260*/ 	.byte	0x04, 0x39
        /*0262*/ 	.short	(.L_46 - .L_45)


	//   ....[0]....
.L_45:
        /*0264*/ 	.word	0x00000620
        /*0268*/ 	.word	0x000000ff
        /*026c*/ 	.word	0x00000000
        /*0270*/ 	.short	0x0100
        /*0272*/ 	.byte	0x04
	.zero		1


	//   ....[1]....
        /*0274*/ 	.word	0x00000630
        /*0278*/ 	.word	0x000000ff
        /*027c*/ 	.word	0x00000028
        /*0280*/ 	.short	0x0100
        /*0282*/ 	.byte	0x04
	.zero		1


	//   ....[2]....
        /*0284*/ 	.word	0x00000640
        /*0288*/ 	.word	0x000000ff
        /*028c*/ 	.word	0x00000008
        /*0290*/ 	.short	0x0100
        /*0292*/ 	.byte	0x04
	.zero		1


	//   ....[3]....
        /*0294*/ 	.word	0x00000650
        /*0298*/ 	.word	0x000000ff
        /*029c*/ 	.word	0x00000030
        /*02a0*/ 	.short	0x0100
        /*02a2*/ 	.byte	0x04
	.zero		1


	//   ....[4]....
        /*02a4*/ 	.word	0x00000660
        /*02a8*/ 	.word	0x000000ff
        /*02ac*/ 	.word	0x00000010
        /*02b0*/ 	.short	0x0100
        /*02b2*/ 	.byte	0x04
	.zero		1


	//   ....[5]....
        /*02b4*/ 	.word	0x00000670
        /*02b8*/ 	.word	0x000000ff
        /*02bc*/ 	.word	0x00000038
        /*02c0*/ 	.short	0x0100
        /*02c2*/ 	.byte	0x04
	.zero		1


	//   ....[6]....
        /*02c4*/ 	.word	0x00000680
        /*02c8*/ 	.word	0x000000ff
        /*02cc*/ 	.word	0x00000018
        /*02d0*/ 	.short	0x0100
        /*02d2*/ 	.byte	0x04
	.zero		1


	//   ....[7]....
        /*02d4*/ 	.word	0x00000690
        /*02d8*/ 	.word	0x000000ff
        /*02dc*/ 	.word	0x00000040
        /*02e0*/ 	.short	0x0100
        /*02e2*/ 	.byte	0x04
	.zero		1


	//   ....[8]....
        /*02e4*/ 	.word	0x000006a0
        /*02e8*/ 	.word	0x000000ff
        /*02ec*/ 	.word	0x00000020
        /*02f0*/ 	.short	0x0100
        /*02f2*/ 	.byte	0x04
	.zero		1


	//   ....[9]....
        /*02f4*/ 	.word	0x000006b0
        /*02f8*/ 	.word	0x000000ff
        /*02fc*/ 	.word	0x00000048
        /*0300*/ 	.short	0x0100
        /*0302*/ 	.byte	0x04
	.zero		1


	//   ....[10]....
        /*0304*/ 	.word	0x000007e0
        /*0308*/ 	.word	0x000000ff
        /*030c*/ 	.word	0x00000050
        /*0310*/ 	.short	0x0100
        /*0312*/ 	.byte	0x04
	.zero		1


	//   ....[11]....
        /*0314*/ 	.word	0x000007f0
        /*0318*/ 	.word	0x000000ff
        /*031c*/ 	.word	0x00000058
        /*0320*/ 	.short	0x0100
        /*0322*/ 	.byte	0x04
	.zero		1


	//   ....[12]....
        /*0324*/ 	.word	0x000008e0
        /*0328*/ 	.word	0x000000ff
        /*032c*/ 	.word	0x00000060
        /*0330*/ 	.short	0x0100
        /*0332*/ 	.byte	0x04
	.zero		1


	//   ....[13]....
        /*0334*/ 	.word	0x000008f0
        /*0338*/ 	.word	0x000000ff
        /*033c*/ 	.word	0x00000068
        /*0340*/ 	.short	0x0100
        /*0342*/ 	.byte	0x04
	.zero		1


	//   ....[14]....
        /*0344*/ 	.word	0x00000a30
        /*0348*/ 	.word	0x000000ff
        /*034c*/ 	.word	0x00000070
        /*0350*/ 	.short	0x0100
        /*0352*/ 	.byte	0x04
	.zero		1


	//   ....[15]....
        /*0354*/ 	.word	0x00000a40
        /*0358*/ 	.word	0x000000ff
        /*035c*/ 	.word	0x00000080
        /*0360*/ 	.short	0x0100
        /*0362*/ 	.byte	0x04
	.zero		1


	//   ....[16]....
        /*0364*/ 	.word	0x00000a50
        /*0368*/ 	.word	0x000000ff
        /*036c*/ 	.word	0x00000078
        /*0370*/ 	.short	0x0100
        /*0372*/ 	.byte	0x04
	.zero		1


	//   ....[17]....
        /*0374*/ 	.word	0x00000a60
        /*0378*/ 	.word	0x000000ff
        /*037c*/ 	.word	0x00000088
        /*0380*/ 	.short	0x0100
        /*0382*/ 	.byte	0x04
	.zero		1


	//   ....[18]....
        /*0384*/ 	.word	0x00000b90
        /*0388*/ 	.word	0x000000ff
        /*038c*/ 	.word	0x00000090
        /*0390*/ 	.short	0x0100
        /*0392*/ 	.byte	0x04
	.zero		1


	//   ....[19]....
        /*0394*/ 	.word	0x00000ba0
        /*0398*/ 	.word	0x000000ff
        /*039c*/ 	.word	0x000000b0
        /*03a0*/ 	.short	0x0100
        /*03a2*/ 	.byte	0x04
	.zero		1


	//   ....[20]....
        /*03a4*/ 	.word	0x00000bb0
        /*03a8*/ 	.word	0x000000ff
        /*03ac*/ 	.word	0x00000098
        /*03b0*/ 	.short	0x0100
        /*03b2*/ 	.byte	0x04
	.zero		1


	//   ....[21]....
        /*03b4*/ 	.word	0x00000bc0
        /*03b8*/ 	.word	0x000000ff
        /*03bc*/ 	.word	0x000000b8
        /*03c0*/ 	.short	0x0100
        /*03c2*/ 	.byte	0x04
	.zero		1


	//   ....[22]....
        /*03c4*/ 	.word	0x00000bd0
        /*03c8*/ 	.word	0x000000ff
        /*03cc*/ 	.word	0x000000a0
        /*03d0*/ 	.short	0x0100
        /*03d2*/ 	.byte	0x04
	.zero		1


	//   ....[23]....
        /*03d4*/ 	.word	0x00000be0
        /*03d8*/ 	.word	0x000000ff
        /*03dc*/ 	.word	0x000000c0
        /*03e0*/ 	.short	0x0100
        /*03e2*/ 	.byte	0x04
	.zero		1


	//   ....[24]....
        /*03e4*/ 	.word	0x00000bf0
        /*03e8*/ 	.word	0x000000ff
        /*03ec*/ 	.word	0x000000a8
        /*03f0*/ 	.short	0x0100
        /*03f2*/ 	.byte	0x04
	.zero		1


	//   ....[25]....
        /*03f4*/ 	.word	0x00000c00
        /*03f8*/ 	.word	0x000000ff
        /*03fc*/ 	.word	0x000000c8
        /*0400*/ 	.short	0x0100
        /*0402*/ 	.byte	0x04
	.zero		1


	//   ....[26]....
        /*0404*/ 	.word	0x00000cf0
        /*0408*/ 	.word	0x000000ff
        /*040c*/ 	.word	0x000000d0
        /*0410*/ 	.short	0x0100
        /*0412*/ 	.byte	0x04
	.zero		1


	//   ....[27]....
        /*0414*/ 	.word	0x00000d00
        /*0418*/ 	.word	0x000000ff
        /*041c*/ 	.word	0x000000e0
        /*0420*/ 	.short	0x0100
        /*0422*/ 	.byte	0x04
	.zero		1


	//   ....[28]....
        /*0424*/ 	.word	0x00000d10
        /*0428*/ 	.word	0x000000ff
        /*042c*/ 	.word	0x000000d8
        /*0430*/ 	.short	0x0100
        /*0432*/ 	.byte	0x04
	.zero		1


	//   ....[29]....
        /*0434*/ 	.word	0x00000d20
        /*0438*/ 	.word	0x000000ff
        /*043c*/ 	.word	0x000000e8
        /*0440*/ 	.short	0x0100
        /*0442*/ 	.byte	0x04
	.zero		1


	//   ....[30]....
        /*0444*/ 	.word	0x00001940
        /*0448*/ 	.word	0x00000002
        /*044c*/ 	.word	0x000000e0
        /*0450*/ 	.short	0x010a
        /*0452*/ 	.byte	0xff
	.zero		1


	//   ....[31]....
        /*0454*/ 	.word	0x00001960
        /*0458*/ 	.word	0x00000002
        /*045c*/ 	.word	0x000000d0
        /*0460*/ 	.short	0x0101
        /*0462*/ 	.byte	0xff
	.zero		1


	//   ....[32]....
        /*0464*/ 	.word	0x00001a20
        /*0468*/ 	.word	0x000000ff
        /*046c*/ 	.word	0x00000028
        /*0470*/ 	.short	0x010a
        /*0472*/ 	.byte	0x07
	.zero		1


	//   ....[33]....
        /*0474*/ 	.word	0x00001ac0
        /*0478*/ 	.word	0x000000ff
        /*047c*/ 	.word	0x00000028
        /*0480*/ 	.short	0x010a
        /*0482*/ 	.byte	0x21
	.zero		1


	//   ....[34]....
        /*0484*/ 	.word	0x00001c50
        /*0488*/ 	.word	0x000000ff
        /*048c*/ 	.word	0x00000028
        /*0490*/ 	.short	0x010a
        /*0492*/ 	.byte	0x08
	.zero		1


	//   ....[35]....
        /*0494*/ 	.word	0x00001d70
        /*0498*/ 	.word	0x000000ff
        /*049c*/ 	.word	0x00000068
        /*04a0*/ 	.short	0x0101
        /*04a2*/ 	.byte	0x06
	.zero		1


	//   ....[36]....
        /*04a4*/ 	.word	0x00001d90
        /*04a8*/ 	.word	0x000000ff
        /*04ac*/ 	.word	0x00000028
        /*04b0*/ 	.short	0x010a
        /*04b2*/ 	.byte	0x07
	.zero		1


	//   ....[37]....
        /*04b4*/ 	.word	0x00001e10
        /*04b8*/ 	.word	0x000000ff
        /*04bc*/ 	.word	0x00000028
        /*04c0*/ 	.short	0x010a
        /*04c2*/ 	.byte	0x09
	.zero		1


	//   ....[38]....
        /*04c4*/ 	.word	0x00001fa0
        /*04c8*/ 	.word	0x000000ff
        /*04cc*/ 	.word	0x00000028
        /*04d0*/ 	.short	0x010a
        /*04d2*/ 	.byte	0x08
	.zero		1


	//   ....[39]....
        /*04d4*/ 	.word	0x000020e0
        /*04d8*/ 	.word	0x00000003
        /*04dc*/ 	.word	0x00000070
        /*04e0*/ 	.short	0x010a
        /*04e2*/ 	.byte	0xff
	.zero		1


	//   ....[40]....
        /*04e4*/ 	.word	0x00002230
        /*04e8*/ 	.word	0x00000002
        /*04ec*/ 	.word	0x00000000
        /*04f0*/ 	.short	0x0101
        /*04f2*/ 	.byte	0xff
	.zero		1


	//   ....[41]....
        /*04f4*/ 	.word	0x00002830
        /*04f8*/ 	.word	0x000000ff
        /*04fc*/ 	.word	0x00000000
        /*0500*/ 	.short	0x010a
        /*0502*/ 	.byte	0x04
	.zero		1


	//   ....[42]....
        /*0504*/ 	.word	0x000028c0
        /*0508*/ 	.word	0x000000ff
        /*050c*/ 	.word	0x00000000
        /*0510*/ 	.short	0x010a
        /*0512*/ 	.byte	0x05
	.zero		1


	//   ....[43]....
        /*0514*/ 	.word	0x00002950
        /*0518*/ 	.word	0x000000ff
        /*051c*/ 	.word	0x00000000
        /*0520*/ 	.short	0x010a
        /*0522*/ 	.byte	0x05
	.zero		1


	//   ....[44]....
        /*0524*/ 	.word	0x000029e0
        /*0528*/ 	.word	0x000000ff
        /*052c*/ 	.word	0x00000000
        /*0530*/ 	.short	0x010a
        /*0532*/ 	.byte	0x05
	.zero		1


	//   ....[45]....
        /*0534*/ 	.word	0x00002a80
        /*0538*/ 	.word	0x00000000
        /*053c*/ 	.word	0x00000000
        /*0540*/ 	.short	0x010a
        /*0542*/ 	.byte	0xff
	.zero		1


	//   ....[46]....
        /*0544*/ 	.word	0x00002bc0
        /*0548*/ 	.word	0x00000000
        /*054c*/ 	.word	0x000000d0
        /*0550*/ 	.short	0x010a
        /*0552*/ 	.byte	0xff
	.zero		1


	//   ....[47]....
        /*0554*/ 	.word	0x00002c30
        /*0558*/ 	.word	0x00000000
        /*055c*/ 	.word	0x00000000
        /*0560*/ 	.short	0x0101
        /*0562*/ 	.byte	0xff
	.zero		1


	//   ....[48]....
        /*0564*/ 	.word	0x00002c40
        /*0568*/ 	.word	0x000000ff
        /*056c*/ 	.word	0x00000080
        /*0570*/ 	.short	0x010a
        /*0572*/ 	.byte	0x04
	.zero		1


	//   ....[49]....
        /*0574*/ 	.word	0x00002d60
        /*0578*/ 	.word	0x00000000
        /*057c*/ 	.word	0x00000070
        /*0580*/ 	.short	0x010a
        /*0582*/ 	.byte	0xff
	.zero		1


	//   ....[50]....
        /*0584*/ 	.word	0x00002e50
        /*0588*/ 	.word	0x00000000
        /*058c*/ 	.word	0x00000000
        /*0590*/ 	.short	0x0101
        /*0592*/ 	.byte	0xff
	.zero		1


	//   ....[51]....
        /*0594*/ 	.word	0x00002f00
        /*0598*/ 	.word	0x000000ff
        /*059c*/ 	.word	0x00000080
        /*05a0*/ 	.short	0x0106
        /*05a2*/ 	.byte	0x04
	.zero		1


	//   ....[52]....
        /*05a4*/ 	.word	0x00002f20
        /*05a8*/ 	.word	0x000000ff
        /*05ac*/ 	.word	0x00000080
        /*05b0*/ 	.short	0x010a
        /*05b2*/ 	.byte	0x04
	.zero		1


	//   ....[53]....
        /*05b4*/ 	.word	0x00002fb0
        /*05b8*/ 	.word	0x000000ff
        /*05bc*/ 	.word	0x00000080
        /*05c0*/ 	.short	0x0106
        /*05c2*/ 	.byte	0x07
	.zero		1


	//   ....[54]....
        /*05c4*/ 	.word	0x00002ff0
        /*05c8*/ 	.word	0x00000000
        /*05cc*/ 	.word	0x00000080
        /*05d0*/ 	.short	0x010a
        /*05d2*/ 	.byte	0xff
	.zero		1


	//   ....[55]....
        /*05d4*/ 	.word	0x00003550
        /*05d8*/ 	.word	0x00000003
        /*05dc*/ 	.word	0x00000070
        /*05e0*/ 	.short	0x010a
        /*05e2*/ 	.byte	0xff
	.zero		1


	//   ....[56]....
        /*05e4*/ 	.word	0x00003650
        /*05e8*/ 	.word	0x00000005
        /*05ec*/ 	.word	0x00000000
        /*05f0*/ 	.short	0x0101
        /*05f2*/ 	.byte	0xff
	.zero		1


	//   ....[57]....
        /*05f4*/ 	.word	0x00003660
        /*05f8*/ 	.word	0x000000ff
        /*05fc*/ 	.word	0x00000000
        /*0600*/ 	.short	0x010a
        /*0602*/ 	.byte	0x05
	.zero		1


	//   ....[58]....
        /*0604*/ 	.word	0x000036d0
        /*0608*/ 	.word	0x000000ff
        /*060c*/ 	.word	0x000000b0
        /*0610*/ 	.short	0x010a
        /*0612*/ 	.byte	0x1f
	.zero		1


	//   ....[59]....
        /*0614*/ 	.word	0x000037a0
        /*0618*/ 	.word	0x000000ff
        /*061c*/ 	.word	0x00000000
        /*0620*/ 	.short	0x010a
        /*0622*/ 	.byte	0x07
	.zero		1


	//   ....[60]....
        /*0624*/ 	.word	0x000038e0
        /*0628*/ 	.word	0x000000ff
        /*062c*/ 	.word	0x00000000
        /*0630*/ 	.short	0x010a
        /*0632*/ 	.byte	0x06
	.zero		1


	//   ....[61]....
        /*0634*/ 	.word	0x00003b80
        /*0638*/ 	.word	0x000000ff
        /*063c*/ 	.word	0x00000000
        /*0640*/ 	.short	0x010a
        /*0642*/ 	.byte	0x04
	.zero		1


	//   ....[62]....
        /*0644*/ 	.word	0x00003c10
        /*0648*/ 	.word	0x000000ff
        /*064c*/ 	.word	0x00000000
        /*0650*/ 	.short	0x010a
        /*0652*/ 	.byte	0x05
	.zero		1


	//   ....[63]....
        /*0654*/ 	.word	0x00003ca0
        /*0658*/ 	.word	0x000000ff
        /*065c*/ 	.word	0x00000000
        /*0660*/ 	.short	0x010a
        /*0662*/ 	.byte	0x05
	.zero		1


	//   ....[64]....
        /*0664*/ 	.word	0x00003d30
        /*0668*/ 	.word	0x000000ff
        /*066c*/ 	.word	0x00000000
        /*0670*/ 	.short	0x010a
        /*0672*/ 	.byte	0x04
	.zero		1


	//   ....[65]....
        /*0674*/ 	.word	0x00004220
        /*0678*/ 	.word	0x00000002
        /*067c*/ 	.word	0x00000070
        /*0680*/ 	.short	0x010a
        /*0682*/ 	.byte	0xff
	.zero		1


	//   ....[66]....
        /*0684*/ 	.word	0x00004390
        /*0688*/ 	.word	0x00000000
        /*068c*/ 	.word	0x00000000
        /*0690*/ 	.short	0x0101
        /*0692*/ 	.byte	0xff
	.zero		1


	//   ....[67]....
        /*0694*/ 	.word	0x00004850
        /*0698*/ 	.word	0x000000ff
        /*069c*/ 	.word	0x00000068
        /*06a0*/ 	.short	0x010a
        /*06a2*/ 	.byte	0x1d
	.zero		1


	//   ....[68]....
        /*06a4*/ 	.word	0x000049f0
        /*06a8*/ 	.word	0x000000ff
        /*06ac*/ 	.word	0x00000058
        /*06b0*/ 	.short	0x010a
        /*06b2*/ 	.byte	0x1d
	.zero		1


	//   ....[69]....
        /*06b4*/ 	.word	0x00004fb0
        /*06b8*/ 	.word	0x000000ff
        /*06bc*/ 	.word	0x00000050
        /*06c0*/ 	.short	0x010b
        /*06c2*/ 	.byte	0x1d
	.zero		1


	//   ....[70]....
        /*06c4*/ 	.word	0x00004fc0
        /*06c8*/ 	.word	0x000000ff
        /*06cc*/ 	.word	0x00000000
        /*06d0*/ 	.short	0x0101
        /*06d2*/ 	.byte	0x30
	.zero		1


	//   ....[71]....
        /*06d4*/ 	.word	0x00005060
        /*06d8*/ 	.word	0x00000002
        /*06dc*/ 	.word	0x00000058
        /*06e0*/ 	.short	0x010a
        /*06e2*/ 	.byte	0xff
	.zero		1


	//   ....[72]....
        /*06e4*/ 	.word	0x00005430
        /*06e8*/ 	.word	0x000000ff
        /*06ec*/ 	.word	0x00000070
        /*06f0*/ 	.short	0x010a
        /*06f2*/ 	.byte	0x04
	.zero		1


	//   ....[73]....
        /*06f4*/ 	.word	0x000055c0
        /*06f8*/ 	.word	0x000000ff
        /*06fc*/ 	.word	0x00000000
        /*0700*/ 	.short	0x0101
        /*0702*/ 	.byte	0x05
	.zero		1


	//   ....[74]....
        /*0704*/ 	.word	0x00006140
        /*0708*/ 	.word	0x000000ff
        /*070c*/ 	.word	0x00000050
        /*0710*/ 	.short	0x010a
        /*0712*/ 	.byte	0x2e
	.zero		1


	//   ....[75]....
        /*0714*/ 	.word	0x00006170
        /*0718*/ 	.word	0x000000ff
        /*071c*/ 	.word	0x00000090
        /*0720*/ 	.short	0x010a
        /*0722*/ 	.byte	0x2f
	.zero		1


	//   ....[76]....
        /*0724*/ 	.word	0x00006230
        /*0728*/ 	.word	0x000000ff
        /*072c*/ 	.word	0x00000050
        /*0730*/ 	.short	0x010a
        /*0732*/ 	.byte	0x2e
	.zero		1


	//   ....[77]....
        /*0734*/ 	.word	0x00006670
        /*0738*/ 	.word	0x000000ff
        /*073c*/ 	.word	0x00000000
        /*0740*/ 	.short	0x0101
        /*0742*/ 	.byte	0x04
	.zero		1


	//   ....[78]....
        /*0744*/ 	.word	0x00006690
        /*0748*/ 	.word	0x000000ff
        /*074c*/ 	.word	0x00000090
        /*0750*/ 	.short	0x010a
        /*0752*/ 	.byte	0x2f
	.zero		1


	//   ....[79]....
        /*0754*/ 	.word	0x000097b0
        /*0758*/ 	.word	0x000000ff
        /*075c*/ 	.word	0x00000000
        /*0760*/ 	.short	0x0101
        /*0762*/ 	.byte	0x04
	.zero		1


	//   ....[80]....
        /*0764*/ 	.word	0x0000a520
        /*0768*/ 	.word	0x00000002
        /*076c*/ 	.word	0x000000e0
        /*0770*/ 	.short	0x010a
        /*0772*/ 	.byte	0xff
	.zero		1


	//   ....[81]....
        /*0774*/ 	.word	0x0000a580
        /*0778*/ 	.word	0x00000004
        /*077c*/ 	.word	0x00000028
        /*0780*/ 	.short	0x010a
        /*0782*/ 	.byte	0xff
	.zero		1


	//   ....[82]....
        /*0784*/ 	.word	0x0000a5e0
        /*0788*/ 	.word	0x00000004
        /*078c*/ 	.word	0x00000028
        /*0790*/ 	.short	0x010a
        /*0792*/ 	.byte	0xff
	.zero		1


	//   ....[83]....
        /*0794*/ 	.word	0x0000a630
        /*0798*/ 	.word	0x00000003
        /*079c*/ 	.word	0x00000070
        /*07a0*/ 	.short	0x010a
        /*07a2*/ 	.byte	0xff
	.zero		1


	//   ....[84]....
        /*07a4*/ 	.word	0x0000a690
        /*07a8*/ 	.word	0x00000003
        /*07ac*/ 	.word	0x00000000
        /*07b0*/ 	.short	0x010a
        /*07b2*/ 	.byte	0xff
	.zero		1


	//   ....[85]....
        /*07b4*/ 	.word	0x0000a6f0
        /*07b8*/ 	.word	0x00000003
        /*07bc*/ 	.word	0x00000000
        /*07c0*/ 	.short	0x010a
        /*07c2*/ 	.byte	0xff
	.zero		1


	//   ....[86]....
        /*07c4*/ 	.word	0x0000a750
        /*07c8*/ 	.word	0x00000003
        /*07cc*/ 	.word	0x00000000
        /*07d0*/ 	.short	0x010a
        /*07d2*/ 	.byte	0xff
	.zero		1


	//   ....[87]....
        /*07d4*/ 	.word	0x0000a7b0
        /*07d8*/ 	.word	0x00000003
        /*07dc*/ 	.word	0x00000000
        /*07e0*/ 	.short	0x010a
        /*07e2*/ 	.byte	0xff
	.zero		1


	//   ....[88]....
        /*07e4*/ 	.word	0x0000a800
        /*07e8*/ 	.word	0x00000000
        /*07ec*/ 	.word	0x000000d0
        /*07f0*/ 	.short	0x010a
        /*07f2*/ 	.byte	0xff
	.zero		1


	//   ....[89]....
        /*07f4*/ 	.word	0x0000a860
        /*07f8*/ 	.word	0x00000003
        /*07fc*/ 	.word	0x00000080
        /*0800*/ 	.short	0x010a
        /*0802*/ 	.byte	0xff
	.zero		1


	//   ....[90]....
        /*0804*/ 	.word	0x0000a8b0
        /*0808*/ 	.word	0x00000000
        /*080c*/ 	.word	0x00000070
        /*0810*/ 	.short	0x010a
        /*0812*/ 	.byte	0xff
	.zero		1


	//   ....[91]....
        /*0814*/ 	.word	0x0000a910
        /*0818*/ 	.word	0x00000002
        /*081c*/ 	.word	0x00000080
        /*0820*/ 	.short	0x010a
        /*0822*/ 	.byte	0xff
	.zero		1


	//   ....[92]....
        /*0824*/ 	.word	0x0000a960
        /*0828*/ 	.word	0x00000003
        /*082c*/ 	.word	0x00000070
        /*0830*/ 	.short	0x010a
        /*0832*/ 	.byte	0xff
	.zero		1


	//   ....[93]....
        /*0834*/ 	.word	0x0000a9c0
        /*0838*/ 	.word	0x00000004
        /*083c*/ 	.word	0x000000b0
        /*0840*/ 	.short	0x010a
        /*0842*/ 	.byte	0xff
	.zero		1


	//   ....[94]....
        /*0844*/ 	.word	0x0000aa20
        /*0848*/ 	.word	0x00000003
        /*084c*/ 	.word	0x00000000
        /*0850*/ 	.short	0x010a
        /*0852*/ 	.byte	0xff
	.zero		1


	//   ....[95]....
        /*0854*/ 	.word	0x0000aa80
        /*0858*/ 	.word	0x00000002
        /*085c*/ 	.word	0x00000000
        /*0860*/ 	.short	0x010a
        /*0862*/ 	.byte	0xff
	.zero		1


	//   ....[96]....
        /*0864*/ 	.word	0x0000aae0
        /*0868*/ 	.word	0x00000003
        /*086c*/ 	.word	0x00000000
        /*0870*/ 	.short	0x010a
        /*0872*/ 	.byte	0xff
	.zero		1


	//   ....[97]....
        /*0874*/ 	.word	0x0000ab40
        /*0878*/ 	.word	0x00000003
        /*087c*/ 	.word	0x00000000
        /*0880*/ 	.short	0x010a
        /*0882*/ 	.byte	0xff
	.zero		1


	//   ....[98]....
        /*0884*/ 	.word	0x0000aba0
        /*0888*/ 	.word	0x00000002
        /*088c*/ 	.word	0x00000000
        /*0890*/ 	.short	0x010a
        /*0892*/ 	.byte	0xff
	.zero		1


	//   ....[99]....
        /*0894*/ 	.word	0x0000abf0
        /*0898*/ 	.word	0x00000002
        /*089c*/ 	.word	0x00000070
        /*08a0*/ 	.short	0x010a
        /*08a2*/ 	.byte	0xff
	.zero		1


	//   ....[100]....
        /*08a4*/ 	.word	0x0000ac50
        /*08a8*/ 	.word	0x00000002
        /*08ac*/ 	.word	0x00000068
        /*08b0*/ 	.short	0x010a
        /*08b2*/ 	.byte	0xff
	.zero		1


	//   ....[101]....
        /*08b4*/ 	.word	0x0000acb0
        /*08b8*/ 	.word	0x00000002
        /*08bc*/ 	.word	0x00000058
        /*08c0*/ 	.short	0x010a
        /*08c2*/ 	.byte	0xff
	.zero		1


	//   ....[102]....
        /*08c4*/ 	.word	0x0000ad10
        /*08c8*/ 	.word	0x00000002
        /*08cc*/ 	.word	0x00000070
        /*08d0*/ 	.short	0x010a
        /*08d2*/ 	.byte	0xff
	.zero		1


	//   ....[103]....
        /*08d4*/ 	.word	0x0000ad70
        /*08d8*/ 	.word	0x00000002
        /*08dc*/ 	.word	0x00000050
        /*08e0*/ 	.short	0x010a
        /*08e2*/ 	.byte	0xff
	.zero		1


	//   ....[104]....
        /*08e4*/ 	.word	0x0000add0
        /*08e8*/ 	.word	0x00000000
        /*08ec*/ 	.word	0x00000090
        /*08f0*/ 	.short	0x010a
        /*08f2*/ 	.byte	0xff
	.zero		1


	//----- nvinfo : EIATTR_NUM_MBARRIERS
	.align		4
.L_46:
        /*08f4*/ 	.byte	0x03, 0x38
        /*08f6*/ 	.short	0x001e


	//----- nvinfo : EIATTR_EXIT_INSTR_OFFSETS
	.align		4
        /*08f8*/ 	.byte	0x04, 0x1c
        /*08fa*/ 	.short	(.L_48 - .L_47)


	//   ....[0]....
.L_47:
        /*08fc*/ 	.word	0x00002ab0


	//   ....[1]....
        /*0900*/ 	.word	0x00002fc0


	//   ....[2]....
        /*0904*/ 	.word	0x00003020


	//   ....[3]....
        /*0908*/ 	.word	0x00003f90


	//   ....[4]....
        /*090c*/ 	.word	0x00005090


	//   ....[5]....
        /*0910*/ 	.word	0x000050d0


	//   ....[6]....
        /*0914*/ 	.word	0x0000a510


	//----- nvinfo : EIATTR_MAX_THREADS
	.align		4
.L_48:
        /*0918*/ 	.byte	0x04, 0x05
        /*091a*/ 	.short	(.L_50 - .L_49)
.L_49:
        /*091c*/ 	.word	0x00000100
        /*0920*/ 	.word	0x00000001
        /*0924*/ 	.word	0x00000001


	//----- nvinfo : EIATTR_CRS_STACK_SIZE
	.align		4
.L_50:
        /*0928*/ 	.byte	0x04, 0x1e
        /*092a*/ 	.short	(.L_52 - .L_51)
.L_51:
        /*092c*/ 	.word	0x00000000


	//----- nvinfo : EIATTR_CBANK_PARAM_SIZE
	.align		4
.L_52:
        /*0930*/ 	.byte	0x03, 0x19
        /*0932*/ 	.short	0x0800


	//----- nvinfo : EIATTR_PARAM_CBANK
	.align		4
        /*0934*/ 	.byte	0x04, 0x0a
        /*0936*/ 	.short	(.L_54 - .L_53)
	.align		4
.L_53:
        /*0938*/ 	.word	index@(.nv.constant0._ZN7cutlass13device_kernelINS_4gemm6kernel13GemmUniversalIN4cute5tupleIJiiiiEEENS1_10collective13CollectiveMmaINS1_35MainloopSm100TmaUmmaWarpSpecializedILi5ELi2ELi4ENS5_IJNS4_1CILi2EEENSA_ILi1EEESC_EEEEENS5_IJNSA_ILi64EEENSA_ILi240EEENSA_ILi128EEEEEENS_12float_e4m3_tENS5_IJlSC_lEEESJ_SK_NS4_8TiledMMAINS4_8MMA_AtomIJNS4_10MMA_TraitsINS4_19SM100_MMA_F8F6F4_SSEJSJ_SJ_fSF_SG_NS4_17integral_constantINS4_4UMMA5MajorELSR_0EEESS_NSP_INSQ_7ScaleInELST_0EEESU_EEEEEENS4_6LayoutINS5_IJSC_SC_SC_EEENS5_IJNSA_ILi0EEESZ_SZ_EEEEENS5_IJNS4_10UnderscoreES12_S12_EEEEENS4_13SM90_TMA_LOADENS4_14ComposedLayoutINS4_7SwizzleILi3ELi4ELi3EEENS4_18smem_ptr_flag_bitsILi8EEENSX_INS5_IJNSA_ILi8EEESH_EEENS5_IJSH_SC_EEEEEEEvNS4_8identityENS4_23SM90_TMA_LOAD_MULTICASTES1F_vS1G_EENS_8epilogue10collective18CollectiveEpilogueINS1J_23Sm100TmaWarpSpecializedILi1ELi1ELi120ELb0ELb0EEEJSI_NS5_IJNSX_ISF_SC_EENSX_ISG_SC_EEEEESJ_SK_SJ_SK_NS1J_6fusion15FusionCallbacksIS1N_NS1R_17LinearCombinationISJ_fSJ_fLNS_15FloatRoundStyleE2EEESI_S1Q_JEEENS4_5SM1004TMEM4LOAD25SM100_TMEM_LOAD_16dp32b8xES15_NS16_INS17_ILi0ELi4ELi3EEES1A_NSX_INS5_IJS1B_NSA_ILi16EEEEEENS5_IJS22_SC_EEEEEEENS4_39AutoVectorizingCopyWithAssumedAlignmentILi128EEENS4_14SM90_TMA_STOREES26_S28_S28_EEEvvEEEEvNT_6ParamsE)
        /*093c*/ 	.short	0x0380
        /*093e*/ 	.short	0x0800


	//----- nvinfo : EIATTR_SW_WAR
	.align		4
.L_54:
        /*0940*/ 	.byte	0x04, 0x36
        /*0942*/ 	.short	(.L_56 - .L_55)
.L_55:
        /*0944*/ 	.word	0x00000008
.L_56:


//--------------------- .nv.callgraph             --------------------------
	.section	.nv.callgraph,"",@"SHT_CUDA_CALLGRAPH"
	.align	4
	.sectionentsize	8
	.align		4
        /*0000*/ 	.word	0x00000000
	.align		4
        /*0004*/ 	.word	0xffffffff
	.align		4
        /*0008*/ 	.word	index@(_ZN7cutlass13device_kernelINS_4gemm6kernel13GemmUniversalIN4cute5tupleIJiiiiEEENS1_10collective13CollectiveMmaINS1_35MainloopSm100TmaUmmaWarpSpecializedILi5ELi2ELi4ENS5_IJNS4_1CILi2EEENSA_ILi1EEESC_EEEEENS5_IJNSA_ILi64EEENSA_ILi240EEENSA_ILi128EEEEEENS_12float_e4m3_tENS5_IJlSC_lEEESJ_SK_NS4_8TiledMMAINS4_8MMA_AtomIJNS4_10MMA_TraitsINS4_19SM100_MMA_F8F6F4_SSEJSJ_SJ_fSF_SG_NS4_17integral_constantINS4_4UMMA5MajorELSR_0EEESS_NSP_INSQ_7ScaleInELST_0EEESU_EEEEEENS4_6LayoutINS5_IJSC_SC_SC_EEENS5_IJNSA_ILi0EEESZ_SZ_EEEEENS5_IJNS4_10UnderscoreES12_S12_EEEEENS4_13SM90_TMA_LOADENS4_14ComposedLayoutINS4_7SwizzleILi3ELi4ELi3EEENS4_18smem_ptr_flag_bitsILi8EEENSX_INS5_IJNSA_ILi8EEESH_EEENS5_IJSH_SC_EEEEEEEvNS4_8identityENS4_23SM90_TMA_LOAD_MULTICASTES1F_vS1G_EENS_8epilogue10collective18CollectiveEpilogueINS1J_23Sm100TmaWarpSpecializedILi1ELi1ELi120ELb0ELb0EEEJSI_NS5_IJNSX_ISF_SC_EENSX_ISG_SC_EEEEESJ_SK_SJ_SK_NS1J_6fusion15FusionCallbacksIS1N_NS1R_17LinearCombinationISJ_fSJ_fLNS_15FloatRoundStyleE2EEESI_S1Q_JEEENS4_5SM1004TMEM4LOAD25SM100_TMEM_LOAD_16dp32b8xES15_NS16_INS17_ILi0ELi4ELi3EEES1A_NSX_INS5_IJS1B_NSA_ILi16EEEEEENS5_IJS22_SC_EEEEEEENS4_39AutoVectorizingCopyWithAssumedAlignmentILi128EEENS4_14SM90_TMA_STOREES26_S28_S28_EEEvvEEEEvNT_6ParamsE)
	.align		4
        /*000c*/ 	.word	index@(__assertfail)
	.align		4
        /*0010*/ 	.word	0x00000000
	.align		4
        /*0014*/ 	.word	0xfffffffe
	.align		4
        /*0018*/ 	.word	0x00000000
	.align		4
        /*001c*/ 	.word	0xfffffffd
	.align		4
        /*0020*/ 	.word	0x00000000
	.align		4
        /*0024*/ 	.word	0xfffffffc


//--------------------- .nv.constant4             --------------------------
	.section	.nv.constant4,"a",@progbits
	.align	8
	.align		8
.nv.constant4:
        /*0000*/ 	.dword	__assertfail
	.align		8
        /*0008*/ 	.dword	__unnamed_1
	.align		8
        /*0010*/ 	.dword	_ZN40_INTERNAL_b588903e_4_k_cu_1380a87a_260444cuda3std3__45__cpo5beginE
	.align		8
        /*0018*/ 	.dword	_ZN40_INTERNAL_b588903e_4_k_cu_1380a87a_260444cuda3std3__45__cpo3endE
	.align		8
        /*0020*/ 	.dword	_ZN40_INTERNAL_b588903e_4_k_cu_1380a87a_260444cuda3std3__45__cpo6cbeginE
	.align		8
        /*0028*/ 	.dword	_ZN40_INTERNAL_b588903e_4_k_cu_1380a87a_260444cuda3std3__45__cpo4cendE
	.align		8
        /*0030*/ 	.dword	_ZN40_INTERNAL_b588903e_4_k_cu_1380a87a_260444cuda3std3__442_GLOBAL__N__b588903e_4_k_cu_1380a87a_260446ignoreE
	.align		8
        /*0038*/ 	.dword	_ZN40_INTERNAL_b588903e_4_k_cu_1380a87a_260444cuda3std3__419piecewise_constructE
	.align		8
        /*0040*/ 	.dword	_ZN40_INTERNAL_b588903e_4_k_cu_1380a87a_260444cuda3std3__48in_placeE
	.align		8
        /*0048*/ 	.dword	_ZN40_INTERNAL_b588903e_4_k_cu_1380a87a_260444cuda3std6ranges3__45__cpo4swapE
	.align		8
        /*0050*/ 	.dword	_ZN40_INTERNAL_b588903e_4_k_cu_1380a87a_260444cuda3std6ranges3__45__cpo9iter_moveE
	.align		8
        /*0058*/ 	.dword	_ZN40_INTERNAL_b588903e_4_k_cu_1380a87a_260444cute7productE
	.align		8
        /*0060*/ 	.dword	_ZN40_INTERNAL_b588903e_4_k_cu_1380a87a_260444cute1_E
	.align		8
        /*0068*/ 	.dword	$str$25
	.align		8
        /*0070*/ 	.dword	$str$26


//--------------------- .text._ZN7cutlass13device_kernelINS_4gemm6kernel13GemmUniversalIN4cute5tupleIJiiiiEEENS1_10collective13CollectiveMmaINS1_35MainloopSm100TmaUmmaWarpSpecializedILi5ELi2ELi4ENS5_IJNS4_1CILi2EEENSA_ILi1EEESC_EEEEENS5_IJNSA_ILi64EEENSA_ILi240EEENSA_ILi128EEEEEENS_12float_e4m3_tENS5_IJlSC_lEEESJ_SK_NS4_8TiledMMAINS4_8MMA_AtomIJNS4_10MMA_TraitsINS4_19SM100_MMA_F8F6F4_SSEJSJ_SJ_fSF_SG_NS4_17integral_constantINS4_4UMMA5MajorELSR_0EEESS_NSP_INSQ_7ScaleInELST_0EEESU_EEEEEENS4_6LayoutINS5_IJSC_SC_SC_EEENS5_IJNSA_ILi0EEESZ_SZ_EEEEENS5_IJNS4_10UnderscoreES12_S12_EEEEENS4_13SM90_TMA_LOADENS4_14ComposedLayoutINS4_7SwizzleILi3ELi4ELi3EEENS4_18smem_ptr_flag_bitsILi8EEENSX_INS5_IJNSA_ILi8EEESH_EEENS5_IJSH_SC_EEEEEEEvNS4_8identityENS4_23SM90_TMA_LOAD_MULTICASTES1F_vS1G_EENS_8epilogue10collective18CollectiveEpilogueINS1J_23Sm100TmaWarpSpecializedILi1ELi1ELi120ELb0ELb0EEEJSI_NS5_IJNSX_ISF_SC_EENSX_ISG_SC_EEEEESJ_SK_SJ_SK_NS1J_6fusion15FusionCallbacksIS1N_NS1R_17LinearCombinationISJ_fSJ_fLNS_15FloatRoundStyleE2EEESI_S1Q_JEEENS4_5SM1004TMEM4LOAD25SM100_TMEM_LOAD_16dp32b8xES15_NS16_INS17_ILi0ELi4ELi3EEES1A_NSX_INS5_IJS1B_NSA_ILi16EEEEEENS5_IJS22_SC_EEEEEEENS4_39AutoVectorizingCopyWithAssumedAlignmentILi128EEENS4_14SM90_TMA_STOREES26_S28_S28_EEEvvEEEEvNT_6ParamsE --------------------------
	.section	.text._ZN7cutlass13device_kernelINS_4gemm6kernel13GemmUniversalIN4cute5tupleIJiiiiEEENS1_10collective13CollectiveMmaINS1_35MainloopSm100TmaUmmaWarpSpecializedILi5ELi2ELi4ENS5_IJNS4_1CILi2EEENSA_ILi1EEESC_EEEEENS5_IJNSA_ILi64EEENSA_ILi240EEENSA_ILi128EEEEEENS_12float_e4m3_tENS5_IJlSC_lEEESJ_SK_NS4_8TiledMMAINS4_8MMA_AtomIJNS4_10MMA_TraitsINS4_19SM100_MMA_F8F6F4_SSEJSJ_SJ_fSF_SG_NS4_17integral_constantINS4_4UMMA5MajorELSR_0EEESS_NSP_INSQ_7ScaleInELST_0EEESU_EEEEEENS4_6LayoutINS5_IJSC_SC_SC_EEENS5_IJNSA_ILi0EEESZ_SZ_EEEEENS5_IJNS4_10UnderscoreES12_S12_EEEEENS4_13SM90_TMA_LOADENS4_14ComposedLayoutINS4_7SwizzleILi3ELi4ELi3EEENS4_18smem_ptr_flag_bitsILi8EEENSX_INS5_IJNSA_ILi8EEESH_EEENS5_IJSH_SC_EEEEEEEvNS4_8identityENS4_23SM90_TMA_LOAD_MULTICASTES1F_vS1G_EENS_8epilogue10collective18CollectiveEpilogueINS1J_23Sm100TmaWarpSpecializedILi1ELi1ELi120ELb0ELb0EEEJSI_NS5_IJNSX_ISF_SC_EENSX_ISG_SC_EEEEESJ_SK_SJ_SK_NS1J_6fusion15FusionCallbacksIS1N_NS1R_17LinearCombinationISJ_fSJ_fLNS_15FloatRoundStyleE2EEESI_S1Q_JEEENS4_5SM1004TMEM4LOAD25SM100_TMEM_LOAD_16dp32b8xES15_NS16_INS17_ILi0ELi4ELi3EEES1A_NSX_INS5_IJS1B_NSA_ILi16EEEEEENS5_IJS22_SC_EEEEEEENS4_39AutoVectorizingCopyWithAssumedAlignmentILi128EEENS4_14SM90_TMA_STOREES26_S28_S28_EEEvvEEEEvNT_6ParamsE,"ax",@progbits
	.align	128
.text._ZN7cutlass13device_kernelINS_4gemm6kernel13GemmUniversalIN4cute5tupleIJiiiiEEENS1_10collective13CollectiveMmaINS1_35MainloopSm100TmaUmmaWarpSpecializedILi5ELi2ELi4ENS5_IJNS4_1CILi2EEENSA_ILi1EEESC_EEEEENS5_IJNSA_ILi64EEENSA_ILi240EEENSA_ILi128EEEEEENS_12float_e4m3_tENS5_IJlSC_lEEESJ_SK_NS4_8TiledMMAINS4_8MMA_AtomIJNS4_10MMA_TraitsINS4_19SM100_MMA_F8F6F4_SSEJSJ_SJ_fSF_SG_NS4_17integral_constantINS4_4UMMA5MajorELSR_0EEESS_NSP_INSQ_7ScaleInELST_0EEESU_EEEEEENS4_6LayoutINS5_IJSC_SC_SC_EEENS5_IJNSA_ILi0EEESZ_SZ_EEEEENS5_IJNS4_10UnderscoreES12_S12_EEEEENS4_13SM90_TMA_LOADENS4_14ComposedLayoutINS4_7SwizzleILi3ELi4ELi3EEENS4_18smem_ptr_flag_bitsILi8EEENSX_INS5_IJNSA_ILi8EEESH_EEENS5_IJSH_SC_EEEEEEEvNS4_8identityENS4_23SM90_TMA_LOAD_MULTICASTES1F_vS1G_EENS_8epilogue10collective18CollectiveEpilogueINS1J_23Sm100TmaWarpSpecializedILi1ELi1ELi120ELb0ELb0EEEJSI_NS5_IJNSX_ISF_SC_EENSX_ISG_SC_EEEEESJ_SK_SJ_SK_NS1J_6fusion15FusionCallbacksIS1N_NS1R_17LinearCombinationISJ_fSJ_fLNS_15FloatRoundStyleE2EEESI_S1Q_JEEENS4_5SM1004TMEM4LOAD25SM100_TMEM_LOAD_16dp32b8xES15_NS16_INS17_ILi0ELi4ELi3EEES1A_NSX_INS5_IJS1B_NSA_ILi16EEEEEENS5_IJS22_SC_EEEEEEENS4_39AutoVectorizingCopyWithAssumedAlignmentILi128EEENS4_14SM90_TMA_STOREES26_S28_S28_EEEvvEEEEvNT_6ParamsE:
        .type           _ZN7cutlass13device_kernelINS_4gemm6kernel13GemmUniversalIN4cute5tupleIJiiiiEEENS1_10collective13CollectiveMmaINS1_35MainloopSm100TmaUmmaWarpSpecializedILi5ELi2ELi4ENS5_IJNS4_1CILi2EEENSA_ILi1EEESC_EEEEENS5_IJNSA_ILi64EEENSA_ILi240EEENSA_ILi128EEEEEENS_12float_e4m3_tENS5_IJlSC_lEEESJ_SK_NS4_8TiledMMAINS4_8MMA_AtomIJNS4_10MMA_TraitsINS4_19SM100_MMA_F8F6F4_SSEJSJ_SJ_fSF_SG_NS4_17integral_constantINS4_4UMMA5MajorELSR_0EEESS_NSP_INSQ_7ScaleInELST_0EEESU_EEEEEENS4_6LayoutINS5_IJSC_SC_SC_EEENS5_IJNSA_ILi0EEESZ_SZ_EEEEENS5_IJNS4_10UnderscoreES12_S12_EEEEENS4_13SM90_TMA_LOADENS4_14ComposedLayoutINS4_7SwizzleILi3ELi4ELi3EEENS4_18smem_ptr_flag_bitsILi8EEENSX_INS5_IJNSA_ILi8EEESH_EEENS5_IJSH_SC_EEEEEEEvNS4_8identityENS4_23SM90_TMA_LOAD_MULTICASTES1F_vS1G_EENS_8epilogue10collective18CollectiveEpilogueINS1J_23Sm100TmaWarpSpecializedILi1ELi1ELi120ELb0ELb0EEEJSI_NS5_IJNSX_ISF_SC_EENSX_ISG_SC_EEEEESJ_SK_SJ_SK_NS1J_6fusion15FusionCallbacksIS1N_NS1R_17LinearCombinationISJ_fSJ_fLNS_15FloatRoundStyleE2EEESI_S1Q_JEEENS4_5SM1004TMEM4LOAD25SM100_TMEM_LOAD_16dp32b8xES15_NS16_INS17_ILi0ELi4ELi3EEES1A_NSX_INS5_IJS1B_NSA_ILi16EEEEEENS5_IJS22_SC_EEEEEEENS4_39AutoVectorizingCopyWithAssumedAlignmentILi128EEENS4_14SM90_TMA_STOREES26_S28_S28_EEEvvEEEEvNT_6ParamsE,@function
        .size           _ZN7cutlass13device_kernelINS_4gemm6kernel13GemmUniversalIN4cute5tupleIJiiiiEEENS1_10collective13CollectiveMmaINS1_35MainloopSm100TmaUmmaWarpSpecializedILi5ELi2ELi4ENS5_IJNS4_1CILi2EEENSA_ILi1EEESC_EEEEENS5_IJNSA_ILi64EEENSA_ILi240EEENSA_ILi128EEEEEENS_12float_e4m3_tENS5_IJlSC_lEEESJ_SK_NS4_8TiledMMAINS4_8MMA_AtomIJNS4_10MMA_TraitsINS4_19SM100_MMA_F8F6F4_SSEJSJ_SJ_fSF_SG_NS4_17integral_constantINS4_4UMMA5MajorELSR_0EEESS_NSP_INSQ_7ScaleInELST_0EEESU_EEEEEENS4_6LayoutINS5_IJSC_SC_SC_EEENS5_IJNSA_ILi0EEESZ_SZ_EEEEENS5_IJNS4_10UnderscoreES12_S12_EEEEENS4_13SM90_TMA_LOADENS4_14ComposedLayoutINS4_7SwizzleILi3ELi4ELi3EEENS4_18smem_ptr_flag_bitsILi8EEENSX_INS5_IJNSA_ILi8EEESH_EEENS5_IJSH_SC_EEEEEEEvNS4_8identityENS4_23SM90_TMA_LOAD_MULTICASTES1F_vS1G_EENS_8epilogue10collective18CollectiveEpilogueINS1J_23Sm100TmaWarpSpecializedILi1ELi1ELi120ELb0ELb0EEEJSI_NS5_IJNSX_ISF_SC_EENSX_ISG_SC_EEEEESJ_SK_SJ_SK_NS1J_6fusion15FusionCallbacksIS1N_NS1R_17LinearCombinationISJ_fSJ_fLNS_15FloatRoundStyleE2EEESI_S1Q_JEEENS4_5SM1004TMEM4LOAD25SM100_TMEM_LOAD_16dp32b8xES15_NS16_INS17_ILi0ELi4ELi3EEES1A_NSX_INS5_IJS1B_NSA_ILi16EEEEEENS5_IJS22_SC_EEEEEEENS4_39AutoVectorizingCopyWithAssumedAlignmentILi128EEENS4_14SM90_TMA_STOREES26_S28_S28_EEEvvEEEEvNT_6ParamsE,(.L_x_151 - _ZN7cutlass13device_kernelINS_4gemm6kernel13GemmUniversalIN4cute5tupleIJiiiiEEENS1_10collective13CollectiveMmaINS1_35MainloopSm100TmaUmmaWarpSpecializedILi5ELi2ELi4ENS5_IJNS4_1CILi2EEENSA_ILi1EEESC_EEEEENS5_IJNSA_ILi64EEENSA_ILi240EEENSA_ILi128EEEEEENS_12float_e4m3_tENS5_IJlSC_lEEESJ_SK_NS4_8TiledMMAINS4_8MMA_AtomIJNS4_10MMA_TraitsINS4_19SM100_MMA_F8F6F4_SSEJSJ_SJ_fSF_SG_NS4_17integral_constantINS4_4UMMA5MajorELSR_0EEESS_NSP_INSQ_7ScaleInELST_0EEESU_EEEEEENS4_6LayoutINS5_IJSC_SC_SC_EEENS5_IJNSA_ILi0EEESZ_SZ_EEEEENS5_IJNS4_10UnderscoreES12_S12_EEEEENS4_13SM90_TMA_LOADENS4_14ComposedLayoutINS4_7SwizzleILi3ELi4ELi3EEENS4_18smem_ptr_flag_bitsILi8EEENSX_INS5_IJNSA_ILi8EEESH_EEENS5_IJSH_SC_EEEEEEEvNS4_8identityENS4_23SM90_TMA_LOAD_MULTICASTES1F_vS1G_EENS_8epilogue10collective18CollectiveEpilogueINS1J_23Sm100TmaWarpSpecializedILi1ELi1ELi120ELb0ELb0EEEJSI_NS5_IJNSX_ISF_SC_EENSX_ISG_SC_EEEEESJ_SK_SJ_SK_NS1J_6fusion15FusionCallbacksIS1N_NS1R_17LinearCombinationISJ_fSJ_fLNS_15FloatRoundStyleE2EEESI_S1Q_JEEENS4_5SM1004TMEM4LOAD25SM100_TMEM_LOAD_16dp32b8xES15_NS16_INS17_ILi0ELi4ELi3EEES1A_NSX_INS5_IJS1B_NSA_ILi16EEEEEENS5_IJS22_SC_EEEEEEENS4_39AutoVectorizingCopyWithAssumedAlignmentILi128EEENS4_14SM90_TMA_STOREES26_S28_S28_EEEvvEEEEvNT_6ParamsE)
        .other          _ZN7cutlass13device_kernelINS_4gemm6kernel13GemmUniversalIN4cute5tupleIJiiiiEEENS1_10collective13CollectiveMmaINS1_35MainloopSm100TmaUmmaWarpSpecializedILi5ELi2ELi4ENS5_IJNS4_1CILi2EEENSA_ILi1EEESC_EEEEENS5_IJNSA_ILi64EEENSA_ILi240EEENSA_ILi128EEEEEENS_12float_e4m3_tENS5_IJlSC_lEEESJ_SK_NS4_8TiledMMAINS4_8MMA_AtomIJNS4_10MMA_TraitsINS4_19SM100_MMA_F8F6F4_SSEJSJ_SJ_fSF_SG_NS4_17integral_constantINS4_4UMMA5MajorELSR_0EEESS_NSP_INSQ_7ScaleInELST_0EEESU_EEEEEENS4_6LayoutINS5_IJSC_SC_SC_EEENS5_IJNSA_ILi0EEESZ_SZ_EEEEENS5_IJNS4_10UnderscoreES12_S12_EEEEENS4_13SM90_TMA_LOADENS4_14ComposedLayoutINS4_7SwizzleILi3ELi4ELi3EEENS4_18smem_ptr_flag_bitsILi8EEENSX_INS5_IJNSA_ILi8EEESH_EEENS5_IJSH_SC_EEEEEEEvNS4_8identityENS4_23SM90_TMA_LOAD_MULTICASTES1F_vS1G_EENS_8epilogue10collective18CollectiveEpilogueINS1J_23Sm100TmaWarpSpecializedILi1ELi1ELi120ELb0ELb0EEEJSI_NS5_IJNSX_ISF_SC_EENSX_ISG_SC_EEEEESJ_SK_SJ_SK_NS1J_6fusion15FusionCallbacksIS1N_NS1R_17LinearCombinationISJ_fSJ_fLNS_15FloatRoundStyleE2EEESI_S1Q_JEEENS4_5SM1004TMEM4LOAD25SM100_TMEM_LOAD_16dp32b8xES15_NS16_INS17_ILi0ELi4ELi3EEES1A_NSX_INS5_IJS1B_NSA_ILi16EEEEEENS5_IJS22_SC_EEEEEEENS4_39AutoVectorizingCopyWithAssumedAlignmentILi128EEENS4_14SM90_TMA_STOREES26_S28_S28_EEEvvEEEEvNT_6ParamsE,@"STO_CUDA_ENTRY STV_DEFAULT"
_ZN7cutlass13device_kernelINS_4gemm6kernel13GemmUniversalIN4cute5tupleIJiiiiEEENS1_10collective13CollectiveMmaINS1_35MainloopSm100TmaUmmaWarpSpecializedILi5ELi2ELi4ENS5_IJNS4_1CILi2EEENSA_ILi1EEESC_EEEEENS5_IJNSA_ILi64EEENSA_ILi240EEENSA_ILi128EEEEEENS_12float_e4m3_tENS5_IJlSC_lEEESJ_SK_NS4_8TiledMMAINS4_8MMA_AtomIJNS4_10MMA_TraitsINS4_19SM100_MMA_F8F6F4_SSEJSJ_SJ_fSF_SG_NS4_17integral_constantINS4_4UMMA5MajorELSR_0EEESS_NSP_INSQ_7ScaleInELST_0EEESU_EEEEEENS4_6LayoutINS5_IJSC_SC_SC_EEENS5_IJNSA_ILi0EEESZ_SZ_EEEEENS5_IJNS4_10UnderscoreES12_S12_EEEEENS4_13SM90_TMA_LOADENS4_14ComposedLayoutINS4_7SwizzleILi3ELi4ELi3EEENS4_18smem_ptr_flag_bitsILi8EEENSX_INS5_IJNSA_ILi8EEESH_EEENS5_IJSH_SC_EEEEEEEvNS4_8identityENS4_23SM90_TMA_LOAD_MULTICASTES1F_vS1G_EENS_8epilogue10collective18CollectiveEpilogueINS1J_23Sm100TmaWarpSpecializedILi1ELi1ELi120ELb0ELb0EEEJSI_NS5_IJNSX_ISF_SC_EENSX_ISG_SC_EEEEESJ_SK_SJ_SK_NS1J_6fusion15FusionCallbacksIS1N_NS1R_17LinearCombinationISJ_fSJ_fLNS_15FloatRoundStyleE2EEESI_S1Q_JEEENS4_5SM1004TMEM4LOAD25SM100_TMEM_LOAD_16dp32b8xES15_NS16_INS17_ILi0ELi4ELi3EEES1A_NSX_INS5_IJS1B_NSA_ILi16EEEEEENS5_IJS22_SC_EEEEEEENS4_39AutoVectorizingCopyWithAssumedAlignmentILi128EEENS4_14SM90_TMA_STOREES26_S28_S28_EEEvvEEEEvNT_6ParamsE:
[----:B------:R-:W1:Y:S01]  /*0000*/  LDC R1, c[0x0][0x37c] ;  /* 0x0000df00ff017b82 */ /* 0x000e620000000800 */
[----:B------:R-:W2:Y:S01]  /*0010*/  S2R R6, SR_TID.X ;  /* 0x0000000000067919 */ /* 0x000ea20000002100 */
[----:B------:R-:W3:Y:S01]  /*0020*/  LDCU.64 UR8, c[0x0][0x890] ;  /* 0x00011200ff0877ac */ /* 0x000ee20008000a00 */
[----:B-1----:R-:W-:Y:S01]  /*0030*/  VIADD R1, R1, 0xffffffc8 ;  /* 0xffffffc801017836 */ /* 0x002fe20000000000 */
[----:B------:R-:W-:Y:S02]  /*0040*/  PRMT R245, RZ, 0x7610, R245 ;  /* 0x00007610fff57816 */ /* 0x000fe400000000f5 */
[----:B------:R-:W-:Y:S01]  /*0050*/  ELECT P3, URZ, PT ;  /* 0x0000000000ff782f */ /* 0x000fe20003860000 */
[----:B---3--:R-:W-:-:S04]  /*0060*/  UISETP.NE.U32.AND UP0, UPT, UR8, URZ, UPT ;  /* 0x000000ff0800728c */ /* 0x008fc8000bf05070 */
[----:B------:R-:W-:Y:S01]  /*0070*/  UISETP.NE.AND.EX UP0, UPT, UR9, URZ, UPT, UP0 ;  /* 0x000000ff0900728c */ /* 0x000fe2000bf05300 */
[----:B--2---:R-:W-:-:S05]  /*0080*/  SHF.R.U32.HI R3, RZ, 0x5, R6 ;  /* 0x00000005ff037819 */ /* 0x004fca0000011606 */
[----:B------:R-:W1:Y:S02]  /*0090*/  SHFL.IDX PT, R0, R3, RZ, 0x1f ;  /* 0x00001fff03007589 */ /* 0x000e6400000e0000 */
[----:B-1----:R-:W-:Y:S01]  /*00a0*/  R2UR UR14, R0 ;  /* 0x00000000000e72ca */ /* 0x002fe200000e0000 */
[----:B------:R-:W-:-:S14]  /*00b0*/  BRA.U UP0, `(.L_x_0) ;  /* 0x0000000100307547 */ /* 0x000fdc000b800000 */
[----:B------:R-:W1:Y:S02]  /*00c0*/  LDCU.64 UR4, c[0x0][0x888] ;  /* 0x00011100ff0477ac */ /* 0x000e640008000a00 */
[----:B-1----:R-:W-:-:S04]  /*00d0*/  UISETP.NE.U32.AND UP0, UPT, UR4, URZ, UPT ;  /* 0x000000ff0400728c */ /* 0x002fc8000bf05070 */
[----:B------:R-:W-:-:S09]  /*00e0*/  UISETP.NE.AND.EX UP0, UPT, UR5, URZ, UPT, UP0 ;  /* 0x000000ff0500728c */ /* 0x000fd2000bf05300 */
[----:B------:R-:W-:Y:S05]  /*00f0*/  BRA.U !UP0, `(.L_x_1) ;  /* 0x0000000108187547 */ /* 0x000fea000b800000 */
[----:B------:R-:W1:Y:S01]  /*0100*/  LDC.64 R4, c[0x0][0x888] ;  /* 0x00022200ff047b82 */ /* 0x000e620000000a00 */
[----:B------:R-:W1:Y:S02]  /*0110*/  LDCU.64 UR4, c[0x0][0x358] ;  /* 0x00006b00ff0477ac */ /* 0x000e640008000a00 */
[----:B-1----:R-:W2:Y:S01]  /*0120*/  LDG.E R0, desc[UR4][R4.64] ;  /* 0x0000000404007981 */ /* 0x002ea2000c1e1900 */
[----:B------:R-:W-:Y:S01]  /*0130*/  HFMA2 R245, -RZ, RZ, 0, 5.9604644775390625e-08 ;  /* 0x00000001fff57431 */ /* 0x000fe200000001ff */
[----:B--2---:R-:W-:Y:S01]  /*0140*/  R2UR UR45, R0 ;  /* 0x00000000002d72ca */ /* 0x004fe200000e0000 */
[----:B------:R-:W-:Y:S05]  /*0150*/  BRA `(.L_x_0) ;  /* 0x0000000000087947 */ /* 0x000fea0003800000 */
.L_x_1:
[----:B------:R-:W-:Y:S01]  /*0160*/  HFMA2 R245, -RZ, RZ, 0, 5.9604644775390625e-08 ;  /* 0x00000001fff57431 */ /* 0x000fe200000001ff */
[----:B------:R-:W1:Y:S02]  /*0170*/  LDCU UR45, c[0x0][0x880] ;  /* 0x00011000ff2d77ac */ /* 0x000e640008000800 */
.L_x_0:
[----:B------:R-:W2:Y:S02]  /*0180*/  LDCU.64 UR4, c[0x0][0x8b0] ;  /* 0x00011600ff0477ac */ /* 0x000ea40008000a00 */
[----:B--2---:R-:W-:-:S04]  /*0190*/  UISETP.NE.U32.AND UP0, UPT, UR4, URZ, UPT ;  /* 0x000000ff0400728c */ /* 0x004fc8000bf05070 */
[----:B------:R-:W-:-:S09]  /*01a0*/  UISETP.NE.AND.EX UP0, UPT, UR5, URZ, UPT, UP0 ;  /* 0x000000ff0500728c */ /* 0x000fd2000bf05300 */
[----:B------:R-:W-:Y:S05]  /*01b0*/  BRA.U UP0, `(.L_x_2) ;  /* 0x0000000100287547 */ /* 0x000fea000b800000 */
[----:B------:R-:W2:Y:S02]  /*01c0*/  LDCU.64 UR4, c[0x0][0x8a8] ;  /* 0x00011500ff0477ac */ /* 0x000ea40008000a00 */
[----:B--2---:R-:W-:-:S04]  /*01d0*/  UISETP.NE.U32.AND UP0, UPT, UR4, URZ, UPT ;  /* 0x000000ff0400728c */ /* 0x004fc8000bf05070 */
[----:B------:R-:W-:-:S09]  /*01e0*/  UISETP.NE.AND.EX UP0, UPT, UR5, URZ, UPT, UP0 ;  /* 0x000000ff0500728c */ /* 0x000fd2000bf05300 */
[----:B------:R-:W-:Y:S05]  /*01f0*/  BRA.U !UP0, `(.L_x_3) ;  /* 0x0000000108147547 */ /* 0x000fea000b800000 */
[----:B------:R-:W2:Y:S01]  /*0200*/  LDC.64 R4, c[0x0][0x8a8] ;  /* 0x00022a00ff047b82 */ /* 0x000ea20000000a00 */
[----:B------:R-:W2:Y:S02]  /*0210*/  LDCU.64 UR4, c[0x0][0x358] ;  /* 0x00006b00ff0477ac */ /* 0x000ea40008000a00 */
[----:B--2---:R-:W2:Y:S02]  /*0220*/  LDG.E R0, desc[UR4][R4.64] ;  /* 0x0000000404007981 */ /* 0x004ea4000c1e1900 */
[----:B--2---:R-:W-:Y:S01]  /*0230*/  R2UR UR37, R0 ;  /* 0x00000000002572ca */ /* 0x004fe200000e0000 */
[----:B------:R-:W-:Y:S05]  /*0240*/  BRA `(.L_x_2) ;  /* 0x0000000000047947 */ /* 0x000fea0003800000 */
.L_x_3:
[----:B------:R-:W2:Y:S02]  /*0250*/  LDCU UR37, c[0x0][0x8a0] ;  /* 0x00011400ff2577ac */ /* 0x000ea40008000800 */
.L_x_2:
[----:B------:R-:W-:Y:S01]  /*0260*/  IMAD.U32 R2, RZ, RZ, UR14 ;  /* 0x0000000eff027e24 */ /* 0x000fe2000f8e00ff */
[----:B------:R-:W-:Y:S04]  /*0270*/  BSSY.RECONVERGENT B0, `(.L_x_4) ;  /* 0x000000c000007945 */ /* 0x000fe80003800200 */
[C---:B------:R-:W-:Y:S02]  /*0280*/  ISETP.NE.OR P1, PT, R2.reuse, 0x1, !P3 ;  /* 0x000000010200780c */ /* 0x040fe40005f25670 */
[----:B------:R-:W-:-:S11]  /*0290*/  ISETP.NE.OR P0, PT, R2, 0x3, !P3 ;  /* 0x000000030200780c */ /* 0x000fd60005f05670 */
[----:B------:R-:W-:Y:S05]  /*02a0*/  @P1 BRA `(.L_x_5) ;  /* 0x0000000000201947 */ /* 0x000fea0003800000 */
[----:B------:R-:W3:Y:S02]  /*02b0*/  LDCU.64 UR4, c[0x0][0x348] ;  /* 0x00006900ff0477ac */ /* 0x000ee40008000a00 */
[----:B---3--:R-:W-:Y:S02]  /*02c0*/  UIADD3 UR6, UP1, UPT, UR4, 0x80, URZ ;  /* 0x0000008004067890 */ /* 0x008fe4000ff3e0ff */
[----:B------:R-:W-:Y:S02]  /*02d0*/  UIADD3 UR4, UP0, UPT, UR4, 0x180, URZ ;  /* 0x0000018004047890 */ /* 0x000fe4000ff1e0ff */
[----:B------:R-:W-:Y:S02]  /*02e0*/  UIADD3.X UR7, UPT, UPT, URZ, UR5, URZ, UP1, !UPT ;  /* 0x00000005ff077290 */ /* 0x000fe40008ffe4ff */
[----:B------:R-:W-:-:S07]  /*02f0*/  UIADD3.X UR5, UPT, UPT, URZ, UR5, URZ, UP0, !UPT ;  /* 0x00000005ff057290 */ /* 0x000fce00087fe4ff */
[----:B------:R3:W-:Y:S02]  /*0300*/  UTMACCTL.PF [UR6] ;  /* 0x00000000060079b9 */ /* 0x0007e40008040000 */
[----:B------:R3:W-:Y:S02]  /*0310*/  UTMACCTL.PF [UR4] ;  /* 0x00000000040079b9 */ /* 0x0007e40008040000 */
[----:B---3--:R-:W-:Y:S01]  /*0320*/  NOP ;  /* 0x0000000000007918 */ /* 0x008fe20000000000 */
.L_x_5:
[----:B-12---:R-:W-:Y:S05]  /*0330*/  BSYNC.RECONVERGENT B0 ;  /* 0x0000000000007941 */ /* 0x006fea0003800200 */
.L_x_4:
[----:B------:R-:W-:Y:S04]  /*0340*/  BSSY.RECONVERGENT B0, `(.L_x_6) ;  /* 0x000000a000007945 */ /* 0x000fe80003800200 */
[----:B------:R-:W-:Y:S05]  /*0350*/  @P0 BRA `(.L_x_7) ;  /* 0x0000000000200947 */ /* 0x000fea0003800000 */
[----:B------:R-:W1:Y:S02]  /*0360*/  LDCU.64 UR4, c[0x0][0x348] ;  /* 0x00006900ff0477ac */ /* 0x000e640008000a00 */
[----:B-1----:R-:W-:Y:S02]  /*0370*/  UIADD3 UR6, UP1, UPT, UR4, 0x580, URZ ;  /* 0x0000058004067890 */ /* 0x002fe4000ff3e0ff */
[----:B------:R-:W-:Y:S02]  /*0380*/  UIADD3 UR4, UP0, UPT, UR4, 0x680, URZ ;  /* 0x0000068004047890 */ /* 0x000fe4000ff1e0ff */
[----:B------:R-:W-:Y:S02]  /*0390*/  UIADD3.X UR7, UPT, UPT, URZ, UR5, URZ, UP1, !UPT ;  /* 0x00000005ff077290 */ /* 0x000fe40008ffe4ff */
[----:B------:R-:W-:-:S07]  /*03a0*/  UIADD3.X UR5, UPT, UPT, URZ, UR5, URZ, UP0, !UPT ;  /* 0x00000005ff057290 */ /* 0x000fce00087fe4ff */
[----:B------:R1:W-:Y:S02]  /*03b0*/  UTMACCTL.PF [UR6] ;  /* 0x00000000060079b9 */ /* 0x0003e40008040000 */
[----:B------:R1:W-:Y:S02]  /*03c0*/  UTMACCTL.PF [UR4] ;  /* 0x00000000040079b9 */ /* 0x0003e40008040000 */
[----:B-1----:R-:W-:Y:S01]  /*03d0*/  NOP ;  /* 0x0000000000007918 */ /* 0x002fe20000000000 */
.L_x_7:
[----:B------:R-:W-:Y:S05]  /*03e0*/  BSYNC.RECONVERGENT B0 ;  /* 0x0000000000007941 */ /* 0x000fea0003800200 */
.L_x_6:
[----:B------:R-:W1:Y:S01]  /*03f0*/  LDCU.64 UR4, c[0x0][0x888] ;  /* 0x00011100ff0477ac */ /* 0x000e620008000a00 */
[----:B------:R-:W-:Y:S02]  /*0400*/  UISETP.EQ.U32.AND UP1, UPT, UR8, URZ, UPT ;  /* 0x000000ff0800728c */ /* 0x000fe4000bf22070 */
[----:B------:R-:W-:Y:S02]  /*0410*/  UPLOP3.LUT UP3, UPT, UPT, UPT, UPT, 0x80, 0x8 ;  /* 0x000000000008789c */ /* 0x000fe40003f6f070 */
[----:B-1----:R-:W-:-:S04]  /*0420*/  UISETP.NE.U32.AND UP0, UPT, UR4, URZ, UPT ;  /* 0x000000ff0400728c */ /* 0x002fc8000bf05070 */
[----:B------:R-:W-:-:S04]  /*0430*/  UISETP.NE.AND.EX UP2, UPT, UR5, URZ, UPT, UP0 ;  /* 0x000000ff0500728c */ /* 0x000fc8000bf45300 */
[----:B------:R-:W-:-:S04]  /*0440*/  UISETP.EQ.OR.EX UP4, UPT, UR9, URZ, !UP2, UP1 ;  /* 0x000000ff0900728c */ /* 0x000fc8000d782710 */
[----:B------:R-:W-:-:S06]  /*0450*/  UP2UR UR4, UPR, URZ, 0x10 ;  /* 0x00000010ff047883 */ /* 0x000fcc0008000000 */
[----:B------:R-:W-:-:S05]  /*0460*/  MOV R0, UR4 ;  /* 0x0000000400007c02 */ /* 0x000fca0008000f00 */
[----:B------:R1:W-:Y:S01]  /*0470*/  STL [R1+0xc], R0 ;  /* 0x00000c0001007387 */ /* 0x0003e20000100800 */
[----:B------:R-:W-:Y:S05]  /*0480*/  BRA.U !UP4, `(.L_x_8) ;  /* 0x000000010c207547 */ /* 0x000fea000b800000 */
[----:B------:R-:W-:Y:S01]  /*0490*/  UISETP.NE.U32.AND UP1, UPT, UR8, URZ, UPT ;  /* 0x000000ff0800728c */ /* 0x000fe2000bf25070 */
[----:B------:R-:W-:Y:S01]  /*04a0*/  FSETP.NEU.AND P0, PT, RZ, UR45, PT ;  /* 0x0000002dff007c0b */ /* 0x000fe2000bf0d000 */
[----:B------:R-:W-:Y:S02]  /*04b0*/  USEL UR4, URZ, 0xffffffff, UP2 ;  /* 0xffffffffff047887 */ /* 0x000fe40009000000 */
[----:B------:R-:W-:-:S10]  /*04c0*/  UISETP.NE.AND.EX UP1, UPT, UR9, URZ, UPT, UP1 ;  /* 0x000000ff0900728c */ /* 0x000fd4000bf25310 */
[----:B------:R-:W-:Y:S01]  /*04d0*/  VOTEU.ANY UP0, P0 ;  /* 0x0000000000ff7886 */ /* 0x000fe20000000100 */
[----:B------:R-:W-:-:S04]  /*04e0*/  @!UP1 USEL UR4, URZ, 0xffffffff, UP0 ;  /* 0xffffffffff049887 */ /* 0x000fc80008000000 */
[----:B------:R-:W-:-:S04]  /*04f0*/  ULOP3.LUT UR4, UR4, 0x1, URZ, 0xc0, !UPT ;  /* 0x0000000104047892 */ /* 0x000fc8000f8ec0ff */
[----:B------:R-:W-:-:S11]  /*0500*/  UISETP.NE.U32.AND UP3, UPT, UR4, 0x1, UPT ;  /* 0x000000010400788c */ /* 0x000fd6000bf65070 */
.L_x_8:
[----:B-1----:R-:W1:Y:S01]  /*0510*/  SHFL.IDX PT, R0, R3, RZ, 0x1f ;  /* 0x00001fff03007589 */ /* 0x002e6200000e0000 */
[----:B------:R-:W-:Y:S01]  /*0520*/  UISETP.NE.AND UP5, UPT, UR14, 0x2, UPT ;  /* 0x000000020e00788c */ /* 0x000fe2000bfa5270 */
[----:B-1----:R-:W-:-:S13]  /*0530*/  ISETP.NE.AND P0, PT, R0, RZ, PT ;  /* 0x000000ff0000720c */ /* 0x002fda0003f05270 */
[----:B------:R-:W-:Y:S05]  /*0540*/  @P0 BRA `(.L_x_9) ;  /* 0x0000000000600947 */ /* 0x000fea0003800000 */
[----:B------:R-:W1:Y:S01]  /*0550*/  S2UR UR4, SR_CgaCtaId ;  /* 0x00000000000479c3 */ /* 0x000e620000008800 */
[----:B------:R-:W-:Y:S01]  /*0560*/  UMOV UR5, 0x400 ;  /* 0x0000040000057882 */ /* 0x000fe20000000000 */
[----:B------:R-:W-:Y:S01]  /*0570*/  UMOV UR8, 0x1 ;  /* 0x0000000100087882 */ /* 0x000fe20000000000 */
[----:B------:R-:W-:Y:S01]  /*0580*/  UMOV UR6, 0x2 ;  /* 0x0000000200067882 */ /* 0x000fe20000000000 */
[----:B------:R-:W-:-:S04]  /*0590*/  UIADD3 UR8, UPT, UPT, -UR8, 0x100000, URZ ;  /* 0x0010000008087890 */ /* 0x000fc8000fffe1ff */
[----:B------:R-:W-:Y:S02]  /*05a0*/  USHF.L.U32 UR9, UR8, 0xb, URZ ;  /* 0x0000000b08097899 */ /* 0x000fe400080006ff */
[----:B------:R-:W-:Y:S02]  /*05b0*/  USHF.L.U32 UR8, UR8, 0x1, URZ ;  /* 0x0000000108087899 */ /* 0x000fe400080006ff */
[----:B------:R-:W-:-:S04]  /*05c0*/  UIADD3 UR6, UPT, UPT, -UR6, 0x100000, URZ ;  /* 0x0010000006067890 */ /* 0x000fc8000fffe1ff */
[----:B------:R-:W-:Y:S02]  /*05d0*/  USHF.L.U32 UR7, UR6, 0xb, URZ ;  /* 0x0000000b06077899 */ /* 0x000fe400080006ff */
[----:B------:R-:W-:Y:S01]  /*05e0*/  USHF.L.U32 UR6, UR6, 0x1, URZ ;  /* 0x0000000106067899 */ /* 0x000fe200080006ff */
[----:B------:R-:W-:Y:S01]  /*05f0*/  ELECT P0, URZ, PT ;  /* 0x0000000000ff782f */ /* 0x000fe20003800000 */
[----:B-1----:R-:W-:Y:S01]  /*0600*/  ULEA UR4, UR4, UR5, 0x18 ;  /* 0x0000000504047291 */ /* 0x002fe2000f8ec0ff */
[----:B------:R-:W1:Y:S11]  /*0610*/  FENCE.VIEW.ASYNC.S ;  /* 0x00000000000073c6 */ /* 0x000e760000000000 */
[----:B-1----:R1:W2:Y:S01]  /*0620*/  SYNCS.EXCH.64 URZ, [UR4], UR8 ;  /* 0x0000000804ff75b2 */ /* 0x0022a20008000100 */
[----:B------:R1:W3:Y:S01]  /*0630*/  SYNCS.EXCH.64 URZ, [UR4+0x28], UR6 ;  /* 0x0000280604ff75b2 */ /* 0x0002e20008000100 */
[----:B------:R1:W4:Y:S01]  /*0640*/  SYNCS.EXCH.64 URZ, [UR4+0x8], UR8 ;  /* 0x0000080804ff75b2 */ /* 0x0003220008000100 */
[----:B------:R1:W1:Y:S01]  /*0650*/  SYNCS.EXCH.64 URZ, [UR4+0x30], UR6 ;  /* 0x0000300604ff75b2 */ /* 0x0002620008000100 */
[----:B------:R1:W1:Y:S01]  /*0660*/  SYNCS.EXCH.64 URZ, [UR4+0x10], UR8 ;  /* 0x0000100804ff75b2 */ /* 0x0002620008000100 */
[----:B------:R1:W1:Y:S01]  /*0670*/  SYNCS.EXCH.64 URZ, [UR4+0x38], UR6 ;  /* 0x0000380604ff75b2 */ /* 0x0002620008000100 */
[----:B------:R1:W1:Y:S01]  /*0680*/  SYNCS.EXCH.64 URZ, [UR4+0x18], UR8 ;  /* 0x0000180804ff75b2 */ /* 0x0002620008000100 */
[----:B------:R1:W1:Y:S01]  /*0690*/  SYNCS.EXCH.64 URZ, [UR4+0x40], UR6 ;  /* 0x0000400604ff75b2 */ /* 0x0002620008000100 */
[----:B------:R1:W1:Y:S01]  /*06a0*/  SYNCS.EXCH.64 URZ, [UR4+0x20], UR8 ;  /* 0x0000200804ff75b2 */ /* 0x0002620008000100 */
[----:B------:R1:W1:Y:S01]  /*06b0*/  SYNCS.EXCH.64 URZ, [UR4+0x48], UR6 ;  /* 0x0000480604ff75b2 */ /* 0x0002620008000100 */
[----:B------:R-:W-:Y:S01]  /*06c0*/  NOP ;  /* 0x0000000000007918 */ /* 0x000fe20000000000 */
.L_x_9:
[----:B------:R-:W5:Y:S01]  /*06d0*/  SHFL.IDX PT, R0, R3, RZ, 0x1f ;  /* 0x00001fff03007589 */ /* 0x000f6200000e0000 */
[----:B------:R-:W-:Y:S01]  /*06e0*/  NOP ;  /* 0x0000000000007918 */ /* 0x000fe20000000000 */
[----:B-----5:R-:W-:-:S13]  /*06f0*/  ISETP.NE.AND P0, PT, R0, 0x1, PT ;  /* 0x000000010000780c */ /* 0x020fda0003f05270 */
[----:B------:R-:W-:Y:S05]  /*0700*/  @P0 BRA `(.L_x_10) ;  /* 0x0000000000400947 */ /* 0x000fea0003800000 */
[----:B-1----:R-:W1:Y:S01]  /*0710*/  S2UR UR4, SR_CgaCtaId ;  /* 0x00000000000479c3 */ /* 0x002e620000008800 */
        /* <DEDUP_REMOVED lines=12> */
[----:B-1----:R1:W1:Y:S01]  /*07e0*/  SYNCS.EXCH.64 URZ, [UR4+0x50], UR8 ;  /* 0x0000500804ff75b2 */ /* 0x0022620008000100 */
[----:B------:R1:W1:Y:S01]  /*07f0*/  SYNCS.EXCH.64 URZ, [UR4+0x58], UR6 ;  /* 0x0000580604ff75b2 */ /* 0x0002620008000100 */
[----:B------:R-:W-:Y:S01]  /*0800*/  NOP ;  /* 0x0000000000007918 */ /* 0x000fe20000000000 */
.L_x_10:
[----:B------:R-:W5:Y:S01]  /*0810*/  SHFL.IDX PT, R0, R3, RZ, 0x1f ;  /* 0x00001fff03007589 */ /* 0x000f6200000e0000 */
[----:B------:R-:W-:Y:S01]  /*0820*/  NOP ;  /* 0x0000000000007918 */ /* 0x000fe20000000000 */
[----:B-----5:R-:W-:-:S13]  /*0830*/  ISETP.NE.AND P0, PT, R0, 0x3, PT ;  /* 0x000000030000780c */ /* 0x020fda0003f05270 */
[----:B------:R-:W-:Y:S05]  /*0840*/  @P0 BRA `(.L_x_11) ;  /* 0x0000000000300947 */ /* 0x000fea0003800000 */
[----:B-1----:R-:W1:Y:S01]  /*0850*/  S2UR UR4, SR_CgaCtaId ;  /* 0x00000000000479c3 */ /* 0x002e620000008800 */
[----:B------:R-:W-:Y:S01]  /*0860*/  UMOV UR5, 0x400 ;  /* 0x0000040000057882 */ /* 0x000fe20000000000 */
[----:B------:R-:W-:Y:S01]  /*0870*/  UMOV UR6, 0x20 ;  /* 0x0000002000067882 */ /* 0x000fe20000000000 */
[----:B------:R-:W-:Y:S01]  /*0880*/  ELECT P0, URZ, PT ;  /* 0x0000000000ff782f */ /* 0x000fe20003800000 */
[----:B------:R-:W-:-:S04]  /*0890*/  UIADD3 UR6, UPT, UPT, -UR6, 0x100000, URZ ;  /* 0x0010000006067890 */ /* 0x000fc8000fffe1ff */
[----:B------:R-:W-:Y:S02]  /*08a0*/  USHF.L.U32 UR7, UR6, 0xb, URZ ;  /* 0x0000000b06077899 */ /* 0x000fe400080006ff */
[----:B------:R-:W-:Y:S02]  /*08b0*/  USHF.L.U32 UR6, UR6, 0x1, URZ ;  /* 0x0000000106067899 */ /* 0x000fe400080006ff */
[----:B-1----:R-:W-:Y:S01]  /*08c0*/  ULEA UR4, UR4, UR5, 0x18 ;  /* 0x0000000504047291 */ /* 0x002fe2000f8ec0ff */
[----:B------:R-:W1:Y:S11]  /*08d0*/  FENCE.VIEW.ASYNC.S ;  /* 0x00000000000073c6 */ /* 0x000e760000000000 */
[----:B-1----:R1:W1:Y:S01]  /*08e0*/  SYNCS.EXCH.64 URZ, [UR4+0x60], UR6 ;  /* 0x0000600604ff75b2 */ /* 0x0022620008000100 */
[----:B------:R1:W1:Y:S01]  /*08f0*/  SYNCS.EXCH.64 URZ, [UR4+0x68], UR6 ;  /* 0x0000680604ff75b2 */ /* 0x0002620008000100 */
[----:B------:R-:W-:Y:S01]  /*0900*/  NOP ;  /* 0x0000000000007918 */ /* 0x000fe20000000000 */
.L_x_11:
[----:B------:R-:W5:Y:S01]  /*0910*/  SHFL.IDX PT, R0, R3, RZ, 0x1f ;  /* 0x00001fff03007589 */ /* 0x000f6200000e0000 */
[----:B------:R-:W-:Y:S01]  /*0920*/  NOP ;  /* 0x0000000000007918 */ /* 0x000fe20000000000 */
[----:B-----5:R-:W-:-:S13]  /*0930*/  ISETP.NE.AND P0, PT, R0, 0x4, PT ;  /* 0x000000040000780c */ /* 0x020fda0003f05270 */
[----:B------:R-:W-:Y:S05]  /*0940*/  @P0 BRA `(.L_x_12) ;  /* 0x00000000004c0947 */ /* 0x000fea0003800000 */
[----:B-1----:R-:W1:Y:S01]  /*0950*/  S2UR UR4, SR_CgaCtaId ;  /* 0x00000000000479c3 */ /* 0x002e620000008800 */
[----:B------:R-:W-:Y:S01]  /*0960*/  UMOV UR6, 0x1e0 ;  /* 0x000001e000067882 */ /* 0x000fe20000000000 */
[----:B------:R-:W-:Y:S01]  /*0970*/  UMOV UR5, 0x400 ;  /* 0x0000040000057882 */ /* 0x000fe20000000000 */
[----:B------:R-:W-:Y:S01]  /*0980*/  USEL UR6, UR6, 0x1a0, UP3 ;  /* 0x000001a006067887 */ /* 0x000fe20009800000 */
[----:B------:R-:W-:Y:S01]  /*0990*/  UMOV UR8, 0x1 ;  /* 0x0000000100087882 */ /* 0x000fe20000000000 */
[----:B------:R-:W-:Y:S01]  /*09a0*/  ELECT P0, URZ, PT ;  /* 0x0000000000ff782f */ /* 0x000fe20003800000 */
[----:B------:R-:W-:-:S04]  /*09b0*/  UIADD3 UR8, UPT, UPT, -UR8, 0x100000, URZ ;  /* 0x0010000008087890 */ /* 0x000fc8000fffe1ff */
[----:B------:R-:W-:Y:S02]  /*09c0*/  USHF.L.U32 UR9, UR8, 0xb, URZ ;  /* 0x0000000b08097899 */ /* 0x000fe400080006ff */
[----:B------:R-:W-:Y:S02]  /*09d0*/  USHF.L.U32 UR8, UR8, 0x1, URZ ;  /* 0x0000000108087899 */ /* 0x000fe400080006ff */
[----:B------:R-:W-:-:S04]  /*09e0*/  UIADD3 UR6, UPT, UPT, -UR6, 0x100000, URZ ;  /* 0x0010000006067890 */ /* 0x000fc8000fffe1ff */
[----:B------:R-:W-:Y:S02]  /*09f0*/  USHF.L.U32 UR7, UR6, 0xb, URZ ;  /* 0x0000000b06077899 */ /* 0x000fe400080006ff */
[----:B------:R-:W-:Y:S02]  /*0a00*/  USHF.L.U32 UR6, UR6, 0x1, URZ ;  /* 0x0000000106067899 */ /* 0x000fe400080006ff */
[----:B-1----:R-:W-:Y:S01]  /*0a10*/  ULEA UR4, UR4, UR5, 0x18 ;  /* 0x0000000504047291 */ /* 0x002fe2000f8ec0ff */
[----:B------:R-:W1:Y:S11]  /*0a20*/  FENCE.VIEW.ASYNC.S ;  /* 0x00000000000073c6 */ /* 0x000e760000000000 */
[----:B-1----:R1:W1:Y:S01]  /*0a30*/  SYNCS.EXCH.64 URZ, [UR4+0x70], UR8 ;  /* 0x0000700804ff75b2 */ /* 0x0022620008000100 */
[----:B------:R1:W1:Y:S01]  /*0a40*/  SYNCS.EXCH.64 URZ, [UR4+0x80], UR6 ;  /* 0x0000800604ff75b2 */ /* 0x0002620008000100 */
[----:B------:R1:W1:Y:S01]  /*0a50*/  SYNCS.EXCH.64 URZ, [UR4+0x78], UR8 ;  /* 0x0000780804ff75b2 */ /* 0x0002620008000100 */
[----:B------:R1:W1:Y:S01]  /*0a60*/  SYNCS.EXCH.64 URZ, [UR4+0x88], UR6 ;  /* 0x0000880604ff75b2 */ /* 0x0002620008000100 */
[----:B------:R-:W-:Y:S01]  /*0a70*/  NOP ;  /* 0x0000000000007918 */ /* 0x000fe20000000000 */
.L_x_12:
        /* <DEDUP_REMOVED lines=26> */
.L_x_13:
[----:B------:R-:W5:Y:S01]  /*0c20*/  SHFL.IDX PT, R0, R3, RZ, 0x1f ;  /* 0x00001fff03007589 */ /* 0x000f6200000e0000 */
[----:B------:R-:W1:Y:S01]  /*0c30*/  S2UR UR46, SR_CgaCtaId ;  /* 0x00000000002e79c3 */ /* 0x000e620000008800 */
[----:B------:R-:W-:Y:S01]  /*0c40*/  NOP ;  /* 0x0000000000007918 */ /* 0x000fe20000000000 */
[----:B-----5:R-:W-:-:S13]  /*0c50*/  ISETP.NE.AND P0, PT, R0, 0x3, PT ;  /* 0x000000030000780c */ /* 0x020fda0003f05270 */
[----:B-1----:R-:W-:Y:S05]  /*0c60*/  @P0 BRA `(.L_x_14) ;  /* 0x0000000000340947 */ /* 0x002fea0003800000 */
[----:B------:R-:W-:Y:S01]  /*0c70*/  UMOV UR4, 0x400 ;  /* 0x0000040000047882 */ /* 0x000fe20000000000 */
[----:B------:R-:W-:Y:S01]  /*0c80*/  UMOV UR6, 0x20 ;  /* 0x0000002000067882 */ /* 0x000fe20000000000 */
[----:B------:R-:W-:Y:S02]  /*0c90*/  ULEA UR4, UR46, UR4, 0x18 ;  /* 0x000000042e047291 */ /* 0x000fe4000f8ec0ff */
[----:B------:R-:W-:-:S04]  /*0ca0*/  UIADD3 UR6, UPT, UPT, -UR6, 0x100000, URZ ;  /* 0x0010000006067890 */ /* 0x000fc8000fffe1ff */
[----:B------:R-:W-:Y:S02]  /*0cb0*/  USHF.L.U32 UR7, UR6, 0xb, URZ ;  /* 0x0000000b06077899 */ /* 0x000fe400080006ff */
[----:B------:R-:W-:Y:S01]  /*0cc0*/  USHF.L.U32 UR6, UR6, 0x1, URZ ;  /* 0x0000000106067899 */ /* 0x000fe200080006ff */
[----:B------:R-:W-:Y:S01]  /*0cd0*/  ELECT P0, URZ, PT ;  /* 0x0000000000ff782f */ /* 0x000fe20003800000 */
[----:B------:R-:W1:Y:S10]  /*0ce0*/  FENCE.VIEW.ASYNC.S ;  /* 0x00000000000073c6 */ /* 0x000e740000000000 */
[----:B-1----:R1:W1:Y:S01]  /*0cf0*/  SYNCS.EXCH.64 URZ, [UR4+0xd0], UR6 ;  /* 0x0000d00604ff75b2 */ /* 0x0022620008000100 */
[----:B------:R1:W1:Y:S01]  /*0d00*/  SYNCS.EXCH.64 URZ, [UR4+0xe0], UR6 ;  /* 0x0000e00604ff75b2 */ /* 0x0002620008000100 */
[----:B------:R1:W1:Y:S01]  /*0d10*/  SYNCS.EXCH.64 URZ, [UR4+0xd8], UR6 ;  /* 0x0000d80604ff75b2 */ /* 0x0002620008000100 */
[----:B------:R1:W1:Y:S01]  /*0d20*/  SYNCS.EXCH.64 URZ, [UR4+0xe8], UR6 ;  /* 0x0000e80604ff75b2 */ /* 0x0002620008000100 */
[----:B------:R-:W-:Y:S01]  /*0d30*/  NOP ;  /* 0x0000000000007918 */ /* 0x000fe20000000000 */
.L_x_14:
[----:B-1----:R-:W1:Y:S01]  /*0d40*/  LDCU UR4, c[0x0][0x36c] ;  /* 0x00006d80ff0477ac */ /* 0x002e620008000800 */
[----:B------:R-:W-:Y:S01]  /*0d50*/  ISETP.NE.OR P3, PT, R2, 0x2, !P3 ;  /* 0x000000020200780c */ /* 0x000fe20005f65670 */
[----:B------:R-:W-:Y:S01]  /*0d60*/  NOP ;  /* 0x0000000000007918 */ /* 0x000fe20000000000 */
[----:B------:R-:W-:Y:S01]  /*0d70*/  LOP3.LUT R14, R6, 0x1f, RZ, 0xc0, !PT ;  /* 0x0000001f060e7812 */ /* 0x000fe200078ec0ff */
[----:B------:R-:W-:Y:S02]  /*0d80*/  UISETP.NE.AND UP4, UPT, UR14, URZ, UPT ;  /* 0x000000ff0e00728c */ /* 0x000fe4000bf85270 */
[----:B-1----:R-:W-:-:S09]  /*0d90*/  UISETP.EQ.U32.AND UP6, UPT, UR4, 0x1, UPT ;  /* 0x000000010400788c */ /* 0x002fd2000bfc2070 */
[----:B------:R-:W-:Y:S05]  /*0da0*/  BRA.U !UP6, `(.L_x_15) ;  /* 0x000000010e087547 */ /* 0x000fea000b800000 */
[----:B--234-:R-:W-:Y:S01]  /*0db0*/  UCGABAR_ARV ;  /* 0x00000000000079c7 */ /* 0x01cfe20008000000 */
[----:B------:R-:W-:Y:S05]  /*0dc0*/  BRA `(.L_x_16) ;  /* 0x0000000000047947 */ /* 0x000fea0003800000 */
.L_x_15:
[----:B--234-:R-:W-:Y:S01]  /*0dd0*/  NOP ;  /* 0x0000000000007918 */ /* 0x01cfe20000000000 */
.L_x_16:
[----:B------:R-:W1:Y:S01]  /*0de0*/  S2UR UR8, SR_CTAID.X ;  /* 0x00000000000879c3 */ /* 0x000e620000002500 */
[----:B------:R-:W-:-:S05]  /*0df0*/  CS2R.32 R5, SR_CgaSize ;  /* 0x0000000000057805 */ /* 0x000fca0000008a00 */
[----:B------:R-:W-:-:S05]  /*0e00*/  IMAD R5, R5, -0xa0, RZ ;  /* 0xffffff6005057824 */ /* 0x000fca00078e02ff */
[----:B------:R-:W-:-:S14]  /*0e10*/  R2UR UR5, R5 ;  /* 0x00000000050572ca */ /* 0x000fdc00000e0000 */
[----:B------:R-:W2:Y:S01]  /*0e20*/  LDCU UR5, c[0x0][UR5+0x2b0] ;  /* 0x00005600050577ac */ /* 0x000ea20008000800 */
[----:B------:R-:W-:-:S05]  /*0e30*/  CS2R.32 R5, SR_CgaSize ;  /* 0x0000000000057805 */ /* 0x000fca0000008a00 */
[----:B------:R-:W-:-:S05]  /*0e40*/  IMAD R5, R5, -0xa0, RZ ;  /* 0xffffff6005057824 */ /* 0x000fca00078e02ff */
[----:B------:R-:W-:-:S14]  /*0e50*/  R2UR UR4, R5 ;  /* 0x00000000050472ca */ /* 0x000fdc00000e0000 */
[----:B------:R-:W3:Y:S01]  /*0e60*/  LDCU UR4, c[0x0][UR4+0x2b4] ;  /* 0x00005680040477ac */ /* 0x000ee20008000800 */
[----:B------:R-:W4:Y:S01]  /*0e70*/  S2UR UR9, SR_CTAID.Y ;  /* 0x00000000000979c3 */ /* 0x000f220000002600 */
[----:B------:R-:W-:-:S05]  /*0e80*/  CS2R.32 R5, SR_CgaSize ;  /* 0x0000000000057805 */ /* 0x000fca0000008a00 */
[----:B------:R-:W-:-:S05]  /*0e90*/  IMAD R5, R5, -0xa0, RZ ;  /* 0xffffff6005057824 */ /* 0x000fca00078e02ff */
[----:B------:R-:W-:-:S14]  /*0ea0*/  R2UR UR10, R5 ;  /* 0x00000000050a72ca */ /* 0x000fdc00000e0000 */
[----:B------:R-:W5:Y:S01]  /*0eb0*/  LDCU UR10, c[0x0][UR10+0x2a0] ;  /* 0x000054000a0a77ac */ /* 0x000f620008000800 */
[----:B------:R-:W-:-:S05]  /*0ec0*/  CS2R.32 R5, SR_CgaSize ;  /* 0x0000000000057805 */ /* 0x000fca0000008a00 */
[----:B------:R-:W-:-:S05]  /*0ed0*/  IMAD R5, R5, -0xa0, RZ ;  /* 0xffffff6005057824 */ /* 0x000fca00078e02ff */
[----:B------:R-:W-:-:S14]  /*0ee0*/  R2UR UR11, R5 ;  /* 0x00000000050b72ca */ /* 0x000fdc00000e0000 */
[----:B------:R-:W5:Y:S01]  /*0ef0*/  LDCU UR11, c[0x0][UR11+0x2a4] ;  /* 0x000054800b0b77ac */ /* 0x000f620008000800 */
[----:B------:R-:W3:Y:S01]  /*0f00*/  LDCU UR22, c[0x0][0xb24] ;  /* 0x00016480ff1677ac */ /* 0x000ee20008000800 */
[----:B------:R-:W3:Y:S01]  /*0f10*/  LDCU UR15, c[0x0][0xb24] ;  /* 0x00016480ff0f77ac */ /* 0x000ee20008000800 */
[----:B-1----:R-:W-:Y:S01]  /*0f20*/  I2FP.F32.U32 R0, UR8 ;  /* 0x0000000800007c45 */ /* 0x002fe20008201000 */
[----:B------:R-:W1:Y:S04]  /*0f30*/  LDCU UR24, c[0x0][0xb30] ;  /* 0x00016600ff1877ac */ /* 0x000e680008000800 */
[----:B--2---:R-:W-:Y:S01]  /*0f40*/  FMUL R0, R0, UR5 ;  /* 0x0000000500007c20 */ /* 0x004fe20008400000 */
[----:B----4-:R-:W-:-:S03]  /*0f50*/  I2FP.F32.U32 R3, UR9 ;  /* 0x0000000900037c45 */ /* 0x010fc60008201000 */
[----:B------:R3:W2:Y:S02]  /*0f60*/  F2I.U32.TRUNC.NTZ R2, R0 ;  /* 0x0000000000027305 */ /* 0x0006a4000020f000 */
[----:B---3--:R-:W-:Y:S01]  /*0f70*/  FMUL R0, R3, UR4 ;  /* 0x0000000403007c20 */ /* 0x008fe20008400000 */
[----:B--2---:R-:W-:Y:S01]  /*0f80*/  R2UR UR5, R2 ;  /* 0x00000000020572ca */ /* 0x004fe200000e0000 */
[----:B------:R-:W-:Y:S01]  /*0f90*/  ULOP3.LUT UR4, UR46, 0x1, URZ, 0xc0, !UPT ;  /* 0x000000012e047892 */ /* 0x000fe2000f8ec0ff */
[----:B------:R-:W-:-:S03]  /*0fa0*/  PRMT R3, RZ, 0x7610, R3 ;  /* 0x00007610ff037816 */ /* 0x000fc60000000003 */
[----:B------:R-:W2:Y:S01]  /*0fb0*/  F2I.U32.TRUNC.NTZ R0, R0 ;  /* 0x0000000000007305 */ /* 0x000ea2000020f000 */
[----:B------:R-:W-:-:S04]  /*0fc0*/  UISETP.NE.U32.AND UP0, UPT, UR4, 0x1, UPT ;  /* 0x000000010400788c */ /* 0x000fc8000bf05070 */
[----:B------:R-:W-:-:S03]  /*0fd0*/  USEL UR4, URZ, 0x3c00, UP0 ;  /* 0x00003c00ff047887 */ /* 0x000fc60008000000 */
[----:B------:R-:W-:-:S04]  /*0fe0*/  UIADD3 UR6, UPT, UPT, -UR5, URZ, URZ ;  /* 0x000000ff05067290 */ /* 0x000fc8000fffe1ff */
[----:B-----5:R-:W-:Y:S01]  /*0ff0*/  UIMAD UR6, UR10, UR6, UR8 ;  /* 0x000000060a0672a4 */ /* 0x020fe2000f8e0208 */
[----:B--2---:R-:W-:-:S05]  /*1000*/  R2UR UR7, R0 ;  /* 0x00000000000772ca */ /* 0x004fca00000e0000 */
[----:B------:R-:W-:-:S05]  /*1010*/  IMAD.U32 R4, RZ, RZ, UR6 ;  /* 0x00000006ff047e24 */ /* 0x000fca000f8e00ff */
[----:B------:R2:W-:Y:S03]  /*1020*/  STL [R1+0x4], R4 ;  /* 0x0000040401007387 */ /* 0x0005e60000100800 */
[----:B------:R-:W-:-:S04]  /*1030*/  UIADD3 UR5, UPT, UPT, -UR7, URZ, URZ ;  /* 0x000000ff07057290 */ /* 0x000fc8000fffe1ff */
[----:B------:R-:W-:-:S06]  /*1040*/  UIMAD UR5, UR11, UR5, UR9 ;  /* 0x000000050b0572a4 */ /* 0x000fcc000f8e0209 */
[----:B------:R-:W-:-:S05]  /*1050*/  IMAD.U32 R5, RZ, RZ, UR5 ;  /* 0x00000005ff057e24 */ /* 0x000fca000f8e00ff */
[----:B------:R2:W-:Y:S01]  /*1060*/  STL [R1], R5 ;  /* 0x0000000501007387 */ /* 0x0005e20000100800 */
[----:B-1----:R-:W-:Y:S05]  /*1070*/  BRA.U UP4, `(.L_x_17) ;  /* 0x0000000104307547 */ /* 0x002fea000b800000 */
[----:B------:R-:W-:Y:S02]  /*1080*/  R2UR UR5, R5 ;  /* 0x00000000050572ca */ /* 0x000fe400000e0000 */
[----:B------:R-:W-:-:S11]  /*1090*/  R2UR UR7, R4 ;  /* 0x00000000040772ca */ /* 0x000fd600000e0000 */
[----:B------:R-:W-:-:S04]  /*10a0*/  UISETP.NE.AND UP0, UPT, UR5, URZ, UPT ;  /* 0x000000ff0500728c */ /* 0x000fc8000bf05270 */
[----:B------:R-:W-:-:S04]  /*10b0*/  UISETP.EQ.OR UP0, UPT, UR7, URZ, !UP0 ;  /* 0x000000ff0700728c */ /* 0x000fc8000c702670 */
[----:B------:R-:W-:Y:S02]  /*10c0*/  USEL UR6, URZ, 0x1, !UP0 ;  /* 0x00000001ff067887 */ /* 0x000fe4000c000000 */
[----:B------:R-:W-:-:S04]  /*10d0*/  UISETP.NE.AND UP0, UPT, UR5, URZ, UPT ;  /* 0x000000ff0500728c */ /* 0x000fc8000bf05270 */
[----:B------:R-:W-:Y:S02]  /*10e0*/  USEL UR5, URZ, 0x2, UP0 ;  /* 0x00000002ff057887 */ /* 0x000fe40008000000 */
[----:B------:R-:W-:-:S04]  /*10f0*/  UISETP.NE.AND UP0, UPT, UR7, 0x1, UPT ;  /* 0x000000010700788c */ /* 0x000fc8000bf05270 */
[----:B------:R-:W-:-:S04]  /*1100*/  USEL UR5, UR5, 0x2, UP0 ;  /* 0x0000000205057887 */ /* 0x000fc80008000000 */
[----:B------:R-:W-:-:S06]  /*1110*/  UIADD3 UR5, UPT, UPT, UR6, UR5, URZ ;  /* 0x0000000506057290 */ /* 0x000fcc000fffe0ff */
[----:B------:R-:W-:-:S05]  /*1120*/  IMAD.U32 R0, RZ, RZ, UR5 ;  /* 0x00000005ff007e24 */ /* 0x000fca000f8e00ff */
[----:B------:R-:W-:-:S07]  /*1130*/  PRMT R3, R0, 0x7610, R3 ;  /* 0x0000761000037816 */ /* 0x000fce0000000003 */
.L_x_17:
[----:B------:R-:W1:Y:S01]  /*1140*/  S2UR UR36, SR_CTAID.Z ;  /* 0x00000000002479c3 */ /* 0x000e620000002700 */
[----:B------:R-:W-:Y:S01]  /*1150*/  UISETP.GE.AND UP0, UPT, UR22, 0x1, UPT ;  /* 0x000000011600788c */ /* 0x000fe2000bf06270 */
[----:B------:R-:W-:Y:S02]  /*1160*/  MOV R244, UR8 ;  /* 0x0000000800f47c02 */ /* 0x000fe40008000f00 */
[----:B------:R-:W-:-:S06]  /*1170*/  MOV R243, UR9 ;  /* 0x0000000900f37c02 */ /* 0x000fcc0008000f00 */
[----:B------:R-:W-:Y:S05]  /*1180*/  BRA.U !UP0, `(.L_x_18) ;  /* 0x0000000108e07547 */ /* 0x000fea000b800000 */
[----:B------:R-:W3:Y:S01]  /*1190*/  LDCU.128 UR16, c[0x0][0xb10] ;  /* 0x00016200ff1077ac */ /* 0x000ee20008000c00 */
[----:B------:R-:W-:Y:S02]  /*11a0*/  R2UR UR25, R244 ;  /* 0x00000000f41972ca */ /* 0x000fe400000e0000 */
[----:B------:R-:W-:Y:S01]  /*11b0*/  R2UR UR26, R243 ;  /* 0x00000000f31a72ca */ /* 0x000fe200000e0000 */
[----:B------:R-:W4:Y:S01]  /*11c0*/  LDCU UR23, c[0x0][0xb0c] ;  /* 0x00016180ff1777ac */ /* 0x000f220008000800 */
[----:B------:R-:W5:Y:S01]  /*11d0*/  LDCU UR7, c[0x0][0x370] ;  /* 0x00006e00ff0777ac */ /* 0x000f620008000800 */
[----:B------:R-:W2:Y:S01]  /*11e0*/  LDCU UR8, c[0x0][0x374] ;  /* 0x00006e80ff0877ac */ /* 0x000ea20008000800 */
[----:B------:R-:W1:Y:S07]  /*11f0*/  LDCU UR9, c[0x0][0xb20] ;  /* 0x00016400ff0977ac */ /* 0x000e6e0008000800 */
[----:B---3--:R-:W-:-:S02]  /*1200*/  UIMAD.WIDE.U32 UR10, UR25, UR16, URZ ;  /* 0x00000010190a72a5 */ /* 0x008fc4000f8e00ff */
[----:B----4-:R-:W-:Y:S02]  /*1210*/  UISETP.NE.AND UP0, UPT, UR23, 0x1, UPT ;  /* 0x000000011700788c */ /* 0x010fe4000bf05270 */
[----:B------:R-:W-:Y:S02]  /*1220*/  UISETP.NE.AND UP1, UPT, UR22, 0x1, UPT ;  /* 0x000000011600788c */ /* 0x000fe4000bf25270 */
[----:B-----5:R-:W-:Y:S01]  /*1230*/  UIMAD.WIDE.U32 UR12, UR7, UR16, URZ ;  /* 0x00000010070c72a5 */ /* 0x020fe2000f8e00ff */
[----:B------:R-:W-:Y:S01]  /*1240*/  UMOV UR6, UR11 ;  /* 0x0000000b00067c82 */ /* 0x000fe20008000000 */
[----:B------:R-:W-:Y:S02]  /*1250*/  UIMAD.WIDE.U32 UR20, UR26, UR19, URZ ;  /* 0x000000131a1472a5 */ /* 0x000fe4000f8e00ff */
[----:B------:R-:W-:Y:S01]  /*1260*/  USHF.R.U32.HI UR6, URZ, UR17, UR6 ;  /* 0x00000011ff067299 */ /* 0x000fe20008011606 */
[----:B------:R-:W3:Y:S02]  /*1270*/  LDCU.64 UR10, c[0x0][0xb28] ;  /* 0x00016500ff0a77ac */ /* 0x000ee40008000a00 */
[----:B------:R-:W-:Y:S01]  /*1280*/  UMOV UR12, UR13 ;  /* 0x0000000d000c7c82 */ /* 0x000fe20008000000 */
[----:B------:R-:W-:-:S02]  /*1290*/  USEL UR6, UR25, UR6, !UP0 ;  /* 0x0000000619067287 */ /* 0x000fc4000c000000 */
[----:B------:R-:W-:Y:S02]  /*12a0*/  @UP0 USHF.R.U32.HI UR7, URZ, UR17, UR12 ;  /* 0x00000011ff070299 */ /* 0x000fe4000801160c */
[----:B------:R-:W-:Y:S02]  /*12b0*/  UISETP.NE.AND UP0, UPT, UR18, 0x1, UPT ;  /* 0x000000011200788c */ /* 0x000fe4000bf05270 */
[----:B--2---:R-:W-:Y:S01]  /*12c0*/  UIMAD.WIDE.U32 UR12, UR8, UR19, URZ ;  /* 0x00000013080c72a5 */ /* 0x004fe2000f8e00ff */
[----:B------:R-:W-:Y:S02]  /*12d0*/  UMOV UR5, UR21 ;  /* 0x0000001500057c82 */ /* 0x000fe40008000000 */
[----:B-1----:R-:W-:-:S04]  /*12e0*/  USHF.R.U32.HI UR5, URZ, UR9, UR5 ;  /* 0x00000009ff057299 */ /* 0x002fc80008011605 */
[----:B------:R-:W-:Y:S01]  /*12f0*/  UMOV UR12, UR13 ;  /* 0x0000000d000c7c82 */ /* 0x000fe20008000000 */
[----:B---3--:R-:W-:Y:S02]  /*1300*/  UIMAD.WIDE.U32 UR16, UR7, UR10, URZ ;  /* 0x0000000a071072a5 */ /* 0x008fe4000f8e00ff */
[----:B------:R-:W-:Y:S02]  /*1310*/  @UP0 USHF.R.U32.HI UR8, URZ, UR9, UR12 ;  /* 0x00000009ff080299 */ /* 0x000fe4000801160c */
[----:B------:R-:W-:Y:S02]  /*1320*/  USEL UR5, UR26, UR5, !UP0 ;  /* 0x000000051a057287 */ /* 0x000fe4000c000000 */
[----:B------:R-:W-:Y:S01]  /*1330*/  UIMAD.WIDE.U32 UR12, UR8, UR10, URZ ;  /* 0x0000000a080c72a5 */ /* 0x000fe2000f8e00ff */
[----:B------:R-:W-:Y:S02]  /*1340*/  UMOV UR16, UR17 ;  /* 0x0000001100107c82 */ /* 0x000fe40008000000 */
[----:B------:R-:W-:-:S04]  /*1350*/  @UP1 USHF.R.U32.HI UR7, URZ, UR11, UR16 ;  /* 0x0000000bff071299 */ /* 0x000fc80008011610 */
[----:B------:R-:W-:Y:S01]  /*1360*/  UMOV UR12, UR13 ;  /* 0x0000000d000c7c82 */ /* 0x000fe20008000000 */
[----:B------:R-:W-:Y:S02]  /*1370*/  UIMAD UR9, UR7, UR22, URZ ;  /* 0x00000016070972a4 */ /* 0x000fe4000f8e02ff */
[----:B------:R-:W-:Y:S02]  /*1380*/  @UP1 USHF.R.U32.HI UR8, URZ, UR11, UR12 ;  /* 0x0000000bff081299 */ /* 0x000fe4000801160c */
[----:B------:R-:W-:Y:S02]  /*1390*/  UIMAD.WIDE.U32 UR12, UR5, UR10, URZ ;  /* 0x0000000a050c72a5 */ /* 0x000fe4000f8e00ff */
[----:B------:R-:W-:Y:S02]  /*13a0*/  UIMAD UR8, UR8, UR22, URZ ;  /* 0x00000016080872a4 */ /* 0x000fe4000f8e02ff */
[----:B------:R-:W-:Y:S02]  /*13b0*/  UIADD3 UR12, UPT, UPT, -UR6, URZ, URZ ;  /* 0x000000ff060c7290 */ /* 0x000fe4000fffe1ff */
[----:B------:R-:W-:-:S04]  /*13c0*/  UISETP.GE.AND UP0, UPT, UR5, UR8, UPT ;  /* 0x000000080500728c */ /* 0x000fc8000bf06270 */
[----:B------:R-:W-:Y:S02]  /*13d0*/  UISETP.GE.OR UP0, UPT, UR6, UR9, UP0 ;  /* 0x000000090600728c */ /* 0x000fe40008706670 */
[----:B------:R-:W-:-:S03]  /*13e0*/  UIMAD.WIDE.U32 UR8, UR6, UR10, URZ ;  /* 0x0000000a060872a5 */ /* 0x000fc6000f8e00ff */
[----:B------:R-:W-:Y:S02]  /*13f0*/  UMOV UR10, UR13 ;  /* 0x0000000d000a7c82 */ /* 0x000fe40008000000 */
[----:B------:R-:W-:-:S04]  /*1400*/  USHF.R.U32.HI UR10, URZ, UR11, UR10 ;  /* 0x0000000bff0a7299 */ /* 0x000fc8000801160a */
[----:B------:R-:W-:Y:S02]  /*1410*/  USEL UR8, UR5, UR10, !UP1 ;  /* 0x0000000a05087287 */ /* 0x000fe4000c800000 */
[----:B------:R-:W-:Y:S02]  /*1420*/  @!UP0 USHF.R.U32.HI UR9, URZ, UR11, UR9 ;  /* 0x0000000bff098299 */ /* 0x000fe40008011609 */
[----:B------:R-:W-:Y:S02]  /*1430*/  UIADD3 UR10, UPT, UPT, -UR8, URZ, URZ ;  /* 0x000000ff080a7290 */ /* 0x000fe4000fffe1ff */
[----:B------:R-:W-:Y:S02]  /*1440*/  @!UP0 USEL UR9, UR6, UR9, !UP1 ;  /* 0x0000000906098287 */ /* 0x000fe4000c800000 */
[----:B------:R-:W-:Y:S02]  /*1450*/  UIMAD UR10, UR22, UR10, UR5 ;  /* 0x0000000a160a72a4 */ /* 0x000fe4000f8e0205 */
[----:B------:R-:W-:-:S02]  /*1460*/  @!UP0 UIADD3 UR8, UPT, UPT, UR8, -UR9, URZ ;  /* 0x8000000908088290 */ /* 0x000fc4000fffe0ff */
[----:B------:R-:W-:Y:S02]  /*1470*/  UIADD3 UR11, UPT, UPT, -UR5, URZ, URZ ;  /* 0x000000ff050b7290 */ /* 0x000fe4000fffe1ff */
[----:B------:R-:W-:Y:S02]  /*1480*/  @!UP0 UIMAD UR9, UR10, UR7, UR9 ;  /* 0x000000070a0982a4 */ /* 0x000fe4000f8e0209 */
[----:B------:R-:W-:Y:S02]  /*1490*/  UIMAD UR11, UR18, UR11, UR26 ;  /* 0x0000000b120b72a4 */ /* 0x000fe4000f8e021a */
[----:B------:R-:W-:Y:S02]  /*14a0*/  @!UP0 UIMAD UR5, UR8, UR22, UR6 ;  /* 0x00000016080582a4 */ /* 0x000fe4000f8e0206 */
[----:B------:R-:W-:Y:S01]  /*14b0*/  UIMAD UR7, UR23, UR12, UR25 ;  /* 0x0000000c170772a4 */ /* 0x000fe2000f8e0219 */
[----:B------:R-:W-:Y:S01]  /*14c0*/  @!UP0 UMOV UR6, UR9 ;  /* 0x0000000900068c82 */ /* 0x000fe20008000000 */
[----:B------:R-:W-:-:S02]  /*14d0*/  UIMAD UR8, UR5, UR18, UR11 ;  /* 0x00000012050872a4 */ /* 0x000fc4000f8e020b */
[----:B------:R-:W-:-:S04]  /*14e0*/  UIMAD UR5, UR6, UR23, UR7 ;  /* 0x00000017060572a4 */ /* 0x000fc8000f8e0207 */
[----:B------:R-:W-:Y:S02]  /*14f0*/  IMAD.U32 R243, RZ, RZ, UR8 ;  /* 0x00000008fff37e24 */ /* 0x000fe4000f8e00ff */
[----:B------:R-:W-:-:S07]  /*1500*/  IMAD.U32 R244, RZ, RZ, UR5 ;  /* 0x00000005fff47e24 */ /* 0x000fce000f8e00ff */
.L_x_18:
[----:B------:R-:W-:-:S09]  /*1510*/  UISETP.NE.AND UP0, UPT, UR24, 0x1, UPT ;  /* 0x000000011800788c */ /* 0x000fd2000bf05270 */
[----:B------:R-:W-:Y:S05]  /*1520*/  BRA.U UP0, `(.L_x_19) ;  /* 0x0000000100547547 */ /* 0x000fea000b800000 */
[----:B------:R-:W3:Y:S01]  /*1530*/  LDCU.128 UR16, c[0x0][0xb10] ;  /* 0x00016200ff1077ac */ /* 0x000ee20008000c00 */
[----:B------:R-:W-:Y:S02]  /*1540*/  R2UR UR12, R244 ;  /* 0x00000000f40c72ca */ /* 0x000fe400000e0000 */
[----:B------:R-:W-:Y:S01]  /*1550*/  R2UR UR13, R243 ;  /* 0x00000000f30d72ca */ /* 0x000fe200000e0000 */
[----:B------:R-:W4:Y:S01]  /*1560*/  LDCU UR10, c[0x0][0xb0c] ;  /* 0x00016180ff0a77ac */ /* 0x000f220008000800 */
[----:B------:R-:W5:Y:S09]  /*1570*/  LDCU UR11, c[0x0][0xb20] ;  /* 0x00016400ff0b77ac */ /* 0x000f720008000800 */
[----:B---3--:R-:W-:-:S02]  /*1580*/  UIMAD.WIDE.U32 UR6, UR12, UR16, URZ ;  /* 0x000000100c0672a5 */ /* 0x008fc4000f8e00ff */
[----:B------:R-:W-:Y:S02]  /*1590*/  UIMAD.WIDE.U32 UR8, UR13, UR19, URZ ;  /* 0x000000130d0872a5 */ /* 0x000fe4000f8e00ff */
[----:B----4-:R-:W-:-:S03]  /*15a0*/  UISETP.NE.AND UP0, UPT, UR10, 0x1, UPT ;  /* 0x000000010a00788c */ /* 0x010fc6000bf05270 */
[----:B------:R-:W-:Y:S02]  /*15b0*/  UMOV UR6, UR7 ;  /* 0x0000000700067c82 */ /* 0x000fe40008000000 */
[----:B------:R-:W-:Y:S01]  /*15c0*/  USHF.R.U32.HI UR6, URZ, UR17, UR6 ;  /* 0x00000011ff067299 */ /* 0x000fe20008011606 */
[----:B------:R-:W-:-:S03]  /*15d0*/  UMOV UR5, UR9 ;  /* 0x0000000900057c82 */ /* 0x000fc60008000000 */
[----:B------:R-:W-:Y:S02]  /*15e0*/  USEL UR6, UR12, UR6, !UP0 ;  /* 0x000000060c067287 */ /* 0x000fe4000c000000 */
[----:B------:R-:W-:Y:S02]  /*15f0*/  UISETP.NE.AND UP0, UPT, UR18, 0x1, UPT ;  /* 0x000000011200788c */ /* 0x000fe4000bf05270 */
[----:B-----5:R-:W-:-:S04]  /*1600*/  USHF.R.U32.HI UR5, URZ, UR11, UR5 ;  /* 0x0000000bff057299 */ /* 0x020fc80008011605 */
[----:B------:R-:W-:-:S04]  /*1610*/  USEL UR5, UR13, UR5, !UP0 ;  /* 0x000000050d057287 */ /* 0x000fc8000c000000 */
[----:B------:R-:W-:Y:S02]  /*1620*/  UIADD3 UR7, UPT, UPT, UR6, -UR5, URZ ;  /* 0x8000000506077290 */ /* 0x000fe4000fffe0ff */
[----:B------:R-:W-:Y:S02]  /*1630*/  UIADD3 UR5, UPT, UPT, -UR6, UR5, URZ ;  /* 0x0000000506057290 */ /* 0x000fe4000fffe1ff */
[----:B------:R-:W-:Y:S02]  /*1640*/  UIMAD UR13, UR7, UR18, UR13 ;  /* 0x00000012070d72a4 */ /* 0x000fe4000f8e020d */
[----:B------:R-:W-:-:S04]  /*1650*/  UIMAD UR12, UR5, UR10, UR12 ;  /* 0x0000000a050c72a4 */ /* 0x000fc8000f8e020c */
[----:B------:R-:W-:Y:S02]  /*1660*/  IMAD.U32 R243, RZ, RZ, UR13 ;  /* 0x0000000dfff37e24 */ /* 0x000fe4000f8e00ff */
[----:B------:R-:W-:-:S07]  /*1670*/  IMAD.U32 R244, RZ, RZ, UR12 ;  /* 0x0000000cfff47e24 */ /* 0x000fce000f8e00ff */
.L_x_19:
[----:B------:R-:W-:Y:S01]  /*1680*/  UISETP.NE.AND UP0, UPT, UR14, 0x2, UPT ;  /* 0x000000020e00788c */ /* 0x000fe2000bf05270 */
[----:B------:R-:W-:Y:S05]  /*1690*/  BRA.U !UP6, `(.L_x_20) ;  /* 0x000000010e0c7547 */ /* 0x000fea000b800000 */
[----:B------:R-:W-:Y:S01]  /*16a0*/  UCGABAR_WAIT ;  /* 0x0000000000007dc7 */ /* 0x000fe20008000000 */
[----:B------:R-:W-:Y:S01]  /*16b0*/  CCTL.IVALL ;  /* 0x00000000ff00798f */ /* 0x000fe20002000000 */
[----:B------:R-:W-:Y:S05]  /*16c0*/  BRA `(.L_x_21) ;  /* 0x0000000000047947 */ /* 0x000fea0003800000 */
.L_x_20:
[----:B------:R-:W-:Y:S06]  /*16d0*/  BAR.SYNC.DEFER_BLOCKING 0x0 ;  /* 0x0000000000007b1d */ /* 0x000fec0000010000 */
.L_x_21:
[----:B------:R-:W-:Y:S05]  /*16e0*/  BRA.U UP0, `(.L_x_22) ;  /* 0x0000001100f87547 */ /* 0x000fea000b800000 */
[----:B------:R-:W3:Y:S01]  /*16f0*/  LDCU UR7, c[0x0][0x38c] ;  /* 0x00007180ff0777ac */ /* 0x000ee20008000800 */
[----:B------:R-:W-:Y:S01]  /*1700*/  PLOP3.LUT P1, PT, PT, PT, UP3, 0x80, 0x8 ;  /* 0x000000000008781c */ /* 0x000fe20003f2f038 */
[----:B------:R-:W-:Y:S01]  /*1710*/  HFMA2 R12, -RZ, RZ, 0, 0 ;  /* 0x00000000ff0c7431 */ /* 0x000fe200000001ff */
[----:B------:R-:W-:Y:S01]  /*1720*/  ISETP.EQ.OR P2, PT, R14, RZ, P3 ;  /* 0x000000ff0e00720c */ /* 0x000fe20001f42670 */
[----:B------:R-:W-:Y:S01]  /*1730*/  UMOV UR8, 0x400 ;  /* 0x0000040000087882 */ /* 0x000fe20000000000 */
[----:B------:R-:W-:Y:S01]  /*1740*/  UISETP.NE.AND UP1, UPT, UR14, URZ, UPT ;  /* 0x000000ff0e00728c */ /* 0x000fe2000bf25270 */
[----:B------:R-:W-:Y:S01]  /*1750*/  PLOP3.LUT P1, PT, P1, PT, PT, 0x8, 0x80 ;  /* 0x000000000080781c */ /* 0x000fe20000f2e170 */
[----:B------:R-:W-:Y:S01]  /*1760*/  USEL UR26, URZ, 0x1, UP5 ;  /* 0x00000001ff1a7887 */ /* 0x000fe2000a800000 */
[----:B------:R-:W-:Y:S01]  /*1770*/  IMAD.MOV.U32 R0, RZ, RZ, 0x1 ;  /* 0x00000001ff007424 */ /* 0x000fe200078e00ff */
[----:B------:R-:W-:Y:S01]  /*1780*/  MOV R11, 0x1 ;  /* 0x00000001000b7802 */ /* 0x000fe20000000f00 */
[----:B------:R-:W-:Y:S01]  /*1790*/  IMAD.MOV.U32 R9, RZ, RZ, RZ ;  /* 0x000000ffff097224 */ /* 0x000fe200078e00ff */
[----:B------:R-:W4:Y:S01]  /*17a0*/  LDCU UR40, c[0x0][0x370] ;  /* 0x00006e00ff2877ac */ /* 0x000f220008000800 */
[----:B------:R-:W-:Y:S01]  /*17b0*/  IMAD.MOV.U32 R10, RZ, RZ, RZ ;  /* 0x000000ffff0a7224 */ /* 0x000fe200078e00ff */
[----:B------:R-:W1:Y:S01]  /*17c0*/  LDCU.64 UR28, c[0x0][0x348] ;  /* 0x00006900ff1c77ac */ /* 0x000e620008000a00 */
[----:B---3--:R-:W-:-:S02]  /*17d0*/  UIADD3 UR6, UPT, UPT, UR7, 0x7f, URZ ;  /* 0x0000007f07067890 */ /* 0x008fc4000fffe0ff */
[----:B------:R-:W-:Y:S02]  /*17e0*/  USHF.R.U32.HI UR44, URZ, 0x7, UR4 ;  /* 0x00000007ff2c7899 */ /* 0x000fe40008011604 */
[----:B------:R-:W-:Y:S02]  /*17f0*/  USHF.R.S32.HI UR5, URZ, 0x1f, UR6 ;  /* 0x0000001fff057899 */ /* 0x000fe40008011406 */
[----:B------:R-:W-:Y:S02]  /*1800*/  UIADD3 UR45, UPT, UPT, UR7, 0xfe, URZ ;  /* 0x000000fe072d7890 */ /* 0x000fe4000fffe0ff */
[----:B------:R-:W-:Y:S02]  /*1810*/  ULEA.HI UR5, UR5, UR6, URZ, 0x7 ;  /* 0x0000000605057291 */ /* 0x000fe4000f8f38ff */
[----:B------:R-:W-:Y:S02]  /*1820*/  ULEA UR6, UR46, UR8, 0x18 ;  /* 0x000000082e067291 */ /* 0x000fe4000f8ec0ff */
[----:B------:R-:W-:-:S02]  /*1830*/  USHF.R.S32.HI UR42, URZ, 0x7, UR5 ;  /* 0x00000007ff2a7899 */ /* 0x000fc40008011405 */
[----:B------:R-:W-:Y:S02]  /*1840*/  UIADD3 UR5, UPT, UPT, UR7, -0x1, URZ ;  /* 0xffffffff07057890 */ /* 0x000fe4000fffe0ff */
[----:B------:R-:W-:Y:S02]  /*1850*/  UISETP.LT.U32.AND UP0, UPT, UR42, 0x5, UPT ;  /* 0x000000052a00788c */ /* 0x000fe4000bf01070 */
[----:B------:R-:W-:Y:S02]  /*1860*/  UISETP.GE.U32.AND UP2, UPT, UR5, -0xff, UPT ;  /* 0xffffff010500788c */ /* 0x000fe4000bf46070 */
[----:B------:R-:W-:Y:S01]  /*1870*/  USEL UR41, UR42, 0x5, UP0 ;  /* 0x000000052a297887 */ /* 0x000fe20008000000 */
[----:B------:R-:W3:Y:S03]  /*1880*/  LDCU UR39, c[0x0][0x374] ;  /* 0x00006e80ff2777ac */ /* 0x000ee60008000800 */
[----:B------:R-:W-:-:S02]  /*1890*/  UIADD3 UR21, UPT, UPT, UR41, -0x1, URZ ;  /* 0xffffffff29157890 */ /* 0x000fc4000fffe0ff */
[----:B------:R-:W-:-:S03]  /*18a0*/  USEL UR26, UR26, 0x2, UP1 ;  /* 0x000000021a1a7887 */ /* 0x000fc60008800000 */
[----:B------:R-:W-:Y:S02]  /*18b0*/  @UP2 UIADD3 UR21, UPT, UPT, UR41, URZ, URZ ;  /* 0x000000ff29152290 */ /* 0x000fe4000fffe0ff */
[----:B------:R-:W-:Y:S02]  /*18c0*/  UIADD3 UR5, UPT, UPT, UR6, 0x11a00, UR4 ;  /* 0x00011a0006057890 */ /* 0x000fe4000fffe004 */
[----:B------:R-:W-:Y:S02]  /*18d0*/  UIADD3 UR43, UPT, UPT, UR42, -UR41, URZ ;  /* 0x800000292a2b7290 */ /* 0x000fe4000fffe0ff */
[----:B------:R-:W-:Y:S01]  /*18e0*/  UIADD3 UR21, UPT, UPT, UR21, 0x1, URZ ;  /* 0x0000000115157890 */ /* 0x000fe2000fffe0ff */
[----:B-1--4-:R-:W-:-:S11]  /*18f0*/  UMOV UR13, URZ ;  /* 0x000000ff000d7c82 */ /* 0x012fd60008000000 */
.L_x_42:
[----:B------:R-:W-:-:S09]  /*1900*/  UISETP.NE.AND UP0, UPT, UR46, URZ, UPT ;  /* 0x000000ff2e00728c */ /* 0x000fd2000bf05270 */
[----:B------:R-:W-:Y:S05]  /*1910*/  BRA.U UP0, `(.L_x_23) ;  /* 0x0000000100287547 */ /* 0x000fea000b800000 */
[----:B------:R-:W-:Y:S02]  /*1920*/  LEA R2, R10, UR6, 0x3 ;  /* 0x000000060a027c11 */ /* 0x000fe4000f8e18ff */
[----:B------:R-:W-:-:S04]  /*1930*/  SHF.L.U32 R3, R11, 0x1f, RZ ;  /* 0x0000001f0b037819 */ /* 0x000fc800000006ff */
[----:B------:R-:W1:Y:S02]  /*1940*/  SYNCS.PHASECHK.TRANS64.TRYWAIT P0, [R2+URZ+0xe0], R3 ;  /* 0x0000e003020075a7 */ /* 0x000e6400080011ff */
[----:B-1----:R-:W-:Y:S05]  /*1950*/  @!P0 BRA `(.L_x_24) ;  /* 0x0000008800f08947 */ /* 0x002fea0003800000 */
.L_x_113:
[----:B------:R1:W-:Y:S02]  /*1960*/  SYNCS.ARRIVE.TRANS64.A1T0 RZ, [R2+URZ+0xd0], RZ ;  /* 0x0000d0ff02ff79a7 */ /* 0x0003e400081000ff */
[----:B-1----:R-:W-:-:S05]  /*1970*/  VIADD R2, R10, 0x1 ;  /* 0x000000010a027836 */ /* 0x002fca0000000000 */
[----:B------:R-:W-:-:S04]  /*1980*/  ISETP.NE.AND P0, PT, R2, 0x2, PT ;  /* 0x000000020200780c */ /* 0x000fc80003f05270 */
[----:B------:R-:W-:Y:S02]  /*1990*/  SEL R3, RZ, 0x1, P0 ;  /* 0x00000001ff037807 */ /* 0x000fe40000000000 */
[----:B------:R-:W-:Y:S02]  /*19a0*/  SEL R10, R2, RZ, P0 ;  /* 0x000000ff020a7207 */ /* 0x000fe40000000000 */
[----:B------:R-:W-:-:S07]  /*19b0*/  LOP3.LUT R11, R11, R3, RZ, 0x3c, !PT ;  /* 0x000000030b0b7212 */ /* 0x000fce00078e3cff */
.L_x_23:
[----:B------:R-:W-:Y:S01]  /*19c0*/  ULEA UR7, UR13, UR6, 0x3 ;  /* 0x000000060d077291 */ /* 0x000fe2000f8e18ff */
[----:B------:R-:W-:Y:S01]  /*19d0*/  SHF.L.U32 R2, R0, 0x1f, RZ ;  /* 0x0000001f00027819 */ /* 0x000fe200000006ff */
[----:B------:R-:W-:Y:S01]  /*19e0*/  UISETP.GE.U32.AND UP0, UPT, UR45, 0xff, UPT ;  /* 0x000000ff2d00788c */ /* 0x000fe2000bf06070 */
[----:B------:R-:W-:Y:S01]  /*19f0*/  R2UR UR9, R244 ;  /* 0x00000000f40972ca */ /* 0x000fe200000e0000 */
[----:B------:R-:W-:Y:S01]  /*1a00*/  UMOV UR14, URZ ;  /* 0x000000ff000e7c82 */ /* 0x000fe20008000000 */
[----:B------:R-:W-:-:S04]  /*1a10*/  R2UR UR8, R243 ;  /* 0x00000000f30872ca */ /* 0x000fc800000e0000 */
[----:B------:R1:W4:Y:S07]  /*1a20*/  SYNCS.PHASECHK.TRANS64.TRYWAIT P0, [UR7+0x28], R2 ;  /* 0x00002802ff0075a7 */ /* 0x00032e0008001107 */
[----:B------:R-:W-:Y:S02]  /*1a30*/  USHF.L.U32 UR35, UR9, 0x6, URZ ;  /* 0x0000000609237899 */ /* 0x000fe400080006ff */
[----:B------:R-:W-:Y:S01]  /*1a40*/  UIMAD UR19, UR8, 0xf0, UR44 ;  /* 0x000000f0081378a4 */ /* 0x000fe2000f8e022c */
[----:B------:R-:W-:Y:S11]  /*1a50*/  BRA.U !UP0, `(.L_x_25) ;  /* 0x0000000108bc7547 */ /* 0x000ff6000b800000 */
[----:B------:R-:W-:Y:S01]  /*1a60*/  UMOV UR9, URZ ;  /* 0x000000ff00097c82 */ /* 0x000fe20008000000 */
[----:B------:R-:W-:-:S05]  /*1a70*/  UMOV UR7, UR13 ;  /* 0x0000000d00077c82 */ /* 0x000fca0008000000 */
.L_x_31:
[----:B----4-:R-:W-:Y:S01]  /*1a80*/  @!P3 MOV R3, 0x9800 ;  /* 0x000098000003b802 */ /* 0x010fe20000000f00 */
[----:B------:R-:W-:Y:S01]  /*1a90*/  ULEA UR33, UR7, UR6, 0x3 ;  /* 0x0000000607217291 */ /* 0x000fe2000f8e18ff */
[----:B---34-:R-:W-:Y:S11]  /*1aa0*/  @P0 BRA `(.L_x_26) ;  /* 0x00000000000c0947 */ /* 0x018ff60003800000 */
[----:B-1----:R-:W-:Y:S04]  /*1ab0*/  SHF.L.U32 R2, R0, 0x1f, RZ ;  /* 0x0000001f00027819 */ /* 0x002fe800000006ff */
[----:B------:R-:W1:Y:S02]  /*1ac0*/  SYNCS.PHASECHK.TRANS64.TRYWAIT P0, [UR33+0x28], R2 ;  /* 0x00002802ff0075a7 */ /* 0x000e640008001121 */
[----:B-1----:R-:W-:Y:S05]  /*1ad0*/  @!P0 BRA `(.L_x_27) ;  /* 0x0000008800a48947 */ /* 0x002fea0003800000 */
.L_x_26:
[----:B------:R4:W-:Y:S01]  /*1ae0*/  @!P3 SYNCS.ARRIVE.TRANS64 RZ, [UR33], R3 ;  /* 0x00000003ffffb9a7 */ /* 0x0009e20008000021 */
[----:B------:R-:W-:Y:S04]  /*1af0*/  ULOP3.LUT UR8, UR26, 0x2, URZ, 0xfc, !UPT ;  /* 0x000000021a087892 */ /* 0x000fe8000f8efcff */
[----:B------:R-:W-:Y:S09]  /*1b00*/  UISETP.NE.AND UP0, UPT, UR8, 0x2, UPT ;  /* 0x000000020800788c */ /* 0x000ff2000bf05270 */
[----:B------:R-:W-:Y:S05]  /*1b10*/  BRA.U UP0, `(.L_x_28) ;  /* 0x0000000100047547 */ /* 0x000fea000b800000 */
[----:B---3--:R-:W-:Y:S05]  /*1b20*/  BPT.TRAP 0x1 ;  /* 0x000000040000795c */ /* 0x008fea0000300000 */
.L_x_28:
[----:B------:R-:W-:Y:S04]  /*1b30*/  BSSY.RECONVERGENT B0, `(.L_x_29) ;  /* 0x0000003000007945 */ /* 0x000fe80003800200 */
[----:B------:R-:W-:Y:S05]  /*1b40*/  @P2 BRA `(.L_x_30) ;  /* 0x0000000000042947 */ /* 0x000fea0003800000 */
[----:B---3--:R-:W-:Y:S05]  /*1b50*/  BPT.TRAP 0x1 ;  /* 0x000000040000795c */ /* 0x008fea0000300000 */
.L_x_30:
[----:B---3--:R-:W-:Y:S05]  /*1b60*/  BSYNC.RECONVERGENT B0 ;  /* 0x0000000000007941 */ /* 0x008fea0003800200 */
.L_x_29:
[----:B------:R-:W-:Y:S02]  /*1b70*/  UIADD3 UR8, UPT, UPT, UR7, 0x1, URZ ;  /* 0x0000000107087890 */ /* 0x000fe4000fffe0ff */
[----:B------:R-:W-:Y:S02]  /*1b80*/  UIADD3 UR22, UP1, UPT, UR28, 0x80, URZ ;  /* 0x000000801c167890 */ /* 0x000fe4000ff3e0ff */
[----:B------:R-:W-:Y:S02]  /*1b90*/  UISETP.NE.AND UP0, UPT, UR8, 0x5, UPT ;  /* 0x000000050800788c */ /* 0x000fe4000bf05270 */
[----:B------:R-:W-:Y:S02]  /*1ba0*/  ULEA UR32, UR7, UR6, 0xd ;  /* 0x0000000607207291 */ /* 0x000fe4000f8e68ff */
[----:B------:R-:W-:Y:S02]  /*1bb0*/  USEL UR10, URZ, 0x1, UP0 ;  /* 0x00000001ff0a7887 */ /* 0x000fe40008000000 */
[----:B------:R-:W-:Y:S02]  /*1bc0*/  USEL UR13, UR8, URZ, UP0 ;  /* 0x000000ff080d7287 */ /* 0x000fe40008000000 */
[----:B------:R-:W-:Y:S02]  /*1bd0*/  USHF.L.U32 UR34, UR9, 0x7, URZ ;  /* 0x0000000709227899 */ /* 0x000fe400080006ff */
[----:B------:R-:W-:Y:S01]  /*1be0*/  ULEA UR8, UR13, UR6, 0x3 ;  /* 0x000000060d087291 */ /* 0x000fe2000f8e18ff */
[----:B------:R-:W-:Y:S01]  /*1bf0*/  LOP3.LUT R0, R0, UR10, RZ, 0x3c, !PT ;  /* 0x0000000a00007c12 */ /* 0x000fe2000f8e3cff */
[----:B------:R-:W-:Y:S02]  /*1c00*/  UIADD3.X UR23, UPT, UPT, URZ, UR29, URZ, UP1, !UPT ;  /* 0x0000001dff177290 */ /* 0x000fe40008ffe4ff */
[----:B------:R-:W-:Y:S01]  /*1c10*/  UIADD3 UR32, UPT, UPT, UR32, 0x7a00, URZ ;  /* 0x00007a0020207890 */ /* 0x000fe2000fffe0ff */
[----:B-1----:R-:W-:Y:S01]  /*1c20*/  SHF.L.U32 R2, R0, 0x1f, RZ ;  /* 0x0000001f00027819 */ /* 0x002fe200000006ff */
[----:B------:R-:W-:Y:S02]  /*1c30*/  UIMAD UR16, UR7, 0x7800, UR4 ;  /* 0x00007800071078a4 */ /* 0x000fe4000f8e0204 */
[----:B------:R-:W-:Y:S01]  /*1c40*/  UIADD3 UR10, UP0, UPT, UR28, 0x180, URZ ;  /* 0x000001801c0a7890 */ /* 0x000fe2000ff1e0ff */
[----:B------:R1:W3:Y:S01]  /*1c50*/  SYNCS.PHASECHK.TRANS64.TRYWAIT P0, [UR8+0x28], R2 ;  /* 0x00002802ff0075a7 */ /* 0x0002e20008001108 */
[----:B------:R-:W-:Y:S01]  /*1c60*/  UIADD3 UR16, UPT, UPT, UR6, 0x11a00, UR16 ;  /* 0x00011a0006107890 */ /* 0x000fe2000fffe010 */
[----:B------:R-:W-:Y:S01]  /*1c70*/  UMOV UR24, 0x0 ;  /* 0x0000000000187882 */ /* 0x000fe20000000000 */
[----:B------:R-:W-:Y:S01]  /*1c80*/  UMOV UR25, 0x10000000 ;  /* 0x1000000000197882 */ /* 0x000fe20000000000 */
[----:B------:R-:W-:Y:S01]  /*1c90*/  UIADD3.X UR11, UPT, UPT, URZ, UR29, URZ, UP0, !UPT ;  /* 0x0000001dff0b7290 */ /* 0x000fe200087fe4ff */
[----:B------:R-:W-:Y:S01]  /*1ca0*/  UTMALDG.3D [UR32], [UR22], desc[UR24] ;  /* 0x00001820160075b4 */ /* 0x000fe20008011000 */
[----:B------:R-:W-:Y:S01]  /*1cb0*/  UIADD3 UR9, UPT, UPT, UR9, 0x1, URZ ;  /* 0x0000000109097890 */ /* 0x000fe2000fffe0ff */
[----:B------:R-:W-:Y:S01]  /*1cc0*/  UMOV UR7, 0x30000 ;  /* 0x0003000000077882 */ /* 0x000fe20000000000 */
[----:B------:R-:W-:Y:S01]  /*1cd0*/  UMOV UR20, UR36 ;  /* 0x0000002400147c82 */ /* 0x000fe20008000000 */
[----:B------:R-:W-:Y:S01]  /*1ce0*/  UMOV UR17, UR33 ;  /* 0x0000002100117c82 */ /* 0x000fe20008000000 */
[----:B------:R-:W-:Y:S01]  /*1cf0*/  UMOV UR18, UR34 ;  /* 0x0000002200127c82 */ /* 0x000fe20008000000 */
[----:B------:R-:W-:Y:S02]  /*1d00*/  UISETP.NE.AND UP0, UPT, UR9, UR21, UPT ;  /* 0x000000150900728c */ /* 0x000fe4000bf05270 */
[----:B------:R5:W-:Y:S01]  /*1d10*/  UTMALDG.3D.MULTICAST [UR16], [UR10], UR7, desc[UR24] ;  /* 0x000018100a0073b4 */ /* 0x000be20008011807 */
[----:B------:R-:W-:Y:S01]  /*1d20*/  UMOV UR14, UR21 ;  /* 0x00000015000e7c82 */ /* 0x000fe20008000000 */
[----:B-----5:R-:W-:Y:S05]  /*1d30*/  UMOV UR7, UR13 ;  /* 0x0000000d00077c82 */ /* 0x020fea0008000000 */
[----:B------:R-:W-:Y:S05]  /*1d40*/  BRA.U UP0, `(.L_x_31) ;  /* 0xfffffffd004c7547 */ /* 0x000fea000b83ffff */
.L_x_25:
[----:B------:R-:W-:Y:S01]  /*1d50*/  ULEA UR7, UR13, UR6, 0x3 ;  /* 0x000000060d077291 */ /* 0x000fe2000f8e18ff */
[----:B-1----:R-:W-:Y:S01]  /*1d60*/  SHF.L.U32 R2, R0, 0x1f, RZ ;  /* 0x0000001f00027819 */ /* 0x002fe200000006ff */
[----:B------:R-:W-:Y:S01]  /*1d70*/  @!P1 SYNCS.ARRIVE.TRANS64.A1T0 RZ, [UR6+0x68], RZ ;  /* 0x000068ffffff99a7 */ /* 0x000fe20008100006 */
[----:B------:R-:W-:-:S06]  /*1d80*/  UISETP.GT.AND UP0, UPT, UR42, UR41, UPT ;  /* 0x000000292a00728c */ /* 0x000fcc000bf04270 */
[----:B---34-:R1:W3:Y:S03]  /*1d90*/  SYNCS.PHASECHK.TRANS64.TRYWAIT P0, [UR7+0x28], R2 ;  /* 0x00002802ff0075a7 */ /* 0x0182e60008001107 */
[----:B------:R-:W-:Y:S05]  /*1da0*/  BRA.U !UP0, `(.L_x_32) ;  /* 0x0000000108bc7547 */ /* 0x000fea000b800000 */
[----:B------:R-:W-:Y:S01]  /*1db0*/  UIADD3 UR27, UPT, UPT, UR43, UR14, URZ ;  /* 0x0000000e2b1b7290 */ /* 0x000fe2000fffe0ff */
[----:B------:R-:W-:-:S11]  /*1dc0*/  UMOV UR7, UR13 ;  /* 0x0000000d00077c82 */ /* 0x000fd60008000000 */
.L_x_38:
[----:B---3--:R-:W-:Y:S01]  /*1dd0*/  @!P3 MOV R3, 0x9800 ;  /* 0x000098000003b802 */ /* 0x008fe20000000f00 */
[----:B----4-:R-:W-:Y:S01]  /*1de0*/  ULEA UR9, UR7, UR6, 0x3 ;  /* 0x0000000607097291 */ /* 0x010fe2000f8e18ff */
[----:B-1-3--:R-:W-:Y:S11]  /*1df0*/  @P0 BRA `(.L_x_33) ;  /* 0x00000000000c0947 */ /* 0x00aff60003800000 */
[----:B-1----:R-:W-:Y:S04]  /*1e00*/  SHF.L.U32 R2, R0, 0x1f, RZ ;  /* 0x0000001f00027819 */ /* 0x002fe800000006ff */
[----:B------:R-:W1:Y:S02]  /*1e10*/  SYNCS.PHASECHK.TRANS64.TRYWAIT P0, [UR9+0x28], R2 ;  /* 0x00002802ff0075a7 */ /* 0x000e640008001109 */
[----:B-1----:R-:W-:Y:S05]  /*1e20*/  @!P0 BRA `(.L_x_34) ;  /* 0x0000008400e88947 */ /* 0x002fea0003800000 */
.L_x_33:
[----:B------:R3:W-:Y:S01]  /*1e30*/  @!P3 SYNCS.ARRIVE.TRANS64 RZ, [UR9], R3 ;  /* 0x00000003ffffb9a7 */ /* 0x0007e20008000009 */
[----:B------:R-:W-:Y:S04]  /*1e40*/  ULOP3.LUT UR8, UR26, 0x2, URZ, 0xfc, !UPT ;  /* 0x000000021a087892 */ /* 0x000fe8000f8efcff */
[----:B------:R-:W-:Y:S09]  /*1e50*/  UISETP.NE.AND UP0, UPT, UR8, 0x2, UPT ;  /* 0x000000020800788c */ /* 0x000ff2000bf05270 */
[----:B------:R-:W-:Y:S05]  /*1e60*/  BRA.U UP0, `(.L_x_35) ;  /* 0x0000000100047547 */ /* 0x000fea000b800000 */
[----:B------:R-:W-:Y:S05]  /*1e70*/  BPT.TRAP 0x1 ;  /* 0x000000040000795c */ /* 0x000fea0000300000 */
.L_x_35:
[----:B------:R-:W-:Y:S04]  /*1e80*/  BSSY.RECONVERGENT B0, `(.L_x_36) ;  /* 0x0000003000007945 */ /* 0x000fe80003800200 */
[----:B------:R-:W-:Y:S05]  /*1e90*/  @P2 BRA `(.L_x_37) ;  /* 0x0000000000042947 */ /* 0x000fea0003800000 */
[----:B------:R-:W-:Y:S05]  /*1ea0*/  BPT.TRAP 0x1 ;  /* 0x000000040000795c */ /* 0x000fea0000300000 */
.L_x_37:
[----:B------:R-:W-:Y:S05]  /*1eb0*/  BSYNC.RECONVERGENT B0 ;  /* 0x0000000000007941 */ /* 0x000fea0003800200 */
.L_x_36:
[----:B------:R-:W-:Y:S02]  /*1ec0*/  UIADD3 UR8, UPT, UPT, UR7, 0x1, URZ ;  /* 0x0000000107087890 */ /* 0x000fe4000fffe0ff */
[----:B------:R-:W-:Y:S02]  /*1ed0*/  UIADD3 UR22, UP1, UPT, UR28, 0x80, URZ ;  /* 0x000000801c167890 */ /* 0x000fe4000ff3e0ff */
[----:B------:R-:W-:Y:S02]  /*1ee0*/  UISETP.NE.AND UP0, UPT, UR8, 0x5, UPT ;  /* 0x000000050800788c */ /* 0x000fe4000bf05270 */
[----:B------:R-:W-:Y:S02]  /*1ef0*/  UIADD3.X UR23, UPT, UPT, URZ, UR29, URZ, UP1, !UPT ;  /* 0x0000001dff177290 */ /* 0x000fe40008ffe4ff */
[----:B------:R-:W-:Y:S02]  /*1f00*/  USEL UR10, URZ, 0x1, UP0 ;  /* 0x00000001ff0a7887 */ /* 0x000fe40008000000 */
[----:B------:R-:W-:Y:S02]  /*1f10*/  USEL UR13, UR8, URZ, UP0 ;  /* 0x000000ff080d7287 */ /* 0x000fe40008000000 */
[----:B------:R-:W-:Y:S02]  /*1f20*/  UIADD3 UR24, UP0, UPT, UR28, 0x180, URZ ;  /* 0x000001801c187890 */ /* 0x000fe4000ff1e0ff */
[----:B------:R-:W-:Y:S01]  /*1f30*/  ULEA UR8, UR13, UR6, 0x3 ;  /* 0x000000060d087291 */ /* 0x000fe2000f8e18ff */
[----:B------:R-:W-:Y:S01]  /*1f40*/  LOP3.LUT R0, R0, UR10, RZ, 0x3c, !PT ;  /* 0x0000000a00007c12 */ /* 0x000fe2000f8e3cff */
[----:B------:R-:W-:Y:S02]  /*1f50*/  USHF.L.U32 UR10, UR14, 0x7, URZ ;  /* 0x000000070e0a7899 */ /* 0x000fe400080006ff */
[----:B------:R-:W-:Y:S01]  /*1f60*/  UIMAD UR16, UR7, 0x7800, UR5 ;  /* 0x00007800071078a4 */ /* 0x000fe2000f8e0205 */
[----:B-1----:R-:W-:Y:S01]  /*1f70*/  SHF.L.U32 R2, R0, 0x1f, RZ ;  /* 0x0000001f00027819 */ /* 0x002fe200000006ff */
[----:B------:R-:W-:Y:S02]  /*1f80*/  UIADD3.X UR25, UPT, UPT, URZ, UR29, URZ, UP0, !UPT ;  /* 0x0000001dff197290 */ /* 0x000fe400087fe4ff */
[----:B------:R-:W-:Y:S01]  /*1f90*/  UIADD3 UR14, UPT, UPT, UR14, 0x1, URZ ;  /* 0x000000010e0e7890 */ /* 0x000fe2000fffe0ff */
[----:B------:R4:W1:Y:S01]  /*1fa0*/  SYNCS.PHASECHK.TRANS64.TRYWAIT P0, [UR8+0x28], R2 ;  /* 0x00002802ff0075a7 */ /* 0x0008620008001108 */
[----:B------:R-:W-:Y:S01]  /*1fb0*/  ULEA UR8, UR7, UR6, 0xd ;  /* 0x0000000607087291 */ /* 0x000fe2000f8e68ff */
[----:B------:R-:W-:Y:S01]  /*1fc0*/  UMOV UR30, 0x0 ;  /* 0x00000000001e7882 */ /* 0x000fe20000000000 */
[----:B------:R-:W-:Y:S02]  /*1fd0*/  UMOV UR31, 0x10000000 ;  /* 0x10000000001f7882 */ /* 0x000fe40000000000 */
[----:B------:R-:W-:Y:S01]  /*1fe0*/  UIADD3 UR8, UPT, UPT, UR8, 0x7a00, URZ ;  /* 0x00007a0008087890 */ /* 0x000fe2000fffe0ff */
[----:B------:R-:W-:Y:S01]  /*1ff0*/  UMOV UR11, UR35 ;  /* 0x00000023000b7c82 */ /* 0x000fe20008000000 */
[----:B------:R-:W-:Y:S01]  /*2000*/  UMOV UR12, UR36 ;  /* 0x00000024000c7c82 */ /* 0x000fe20008000000 */
[----:B------:R-:W-:Y:S01]  /*2010*/  UMOV UR32, 0x30000 ;  /* 0x0003000000207882 */ /* 0x000fe20000000000 */
[----:B------:R-:W-:Y:S01]  /*2020*/  UMOV UR20, UR36 ;  /* 0x0000002400147c82 */ /* 0x000fe20008000000 */
[----:B------:R-:W-:Y:S01]  /*2030*/  UMOV UR17, UR9 ;  /* 0x0000000900117c82 */ /* 0x000fe20008000000 */
[----:B------:R-:W-:Y:S01]  /*2040*/  UMOV UR18, UR10 ;  /* 0x0000000a00127c82 */ /* 0x000fe20008000000 */
[----:B------:R-:W-:Y:S02]  /*2050*/  UISETP.NE.AND UP0, UPT, UR14, UR27, UPT ;  /* 0x0000001b0e00728c */ /* 0x000fe4000bf05270 */
[----:B------:R4:W-:Y:S01]  /*2060*/  UTMALDG.3D [UR8], [UR22], desc[UR30] ;  /* 0x00001e08160075b4 */ /* 0x0009e20008011000 */
[----:B------:R-:W-:Y:S01]  /*2070*/  UMOV UR7, UR13 ;  /* 0x0000000d00077c82 */ /* 0x000fe20008000000 */
[----:B------:R4:W-:Y:S05]  /*2080*/  UTMALDG.3D.MULTICAST [UR16], [UR24], UR32, desc[UR30] ;  /* 0x00001e10180073b4 */ /* 0x0009ea0008011820 */
[----:B------:R-:W-:Y:S05]  /*2090*/  BRA.U UP0, `(.L_x_38) ;  /* 0xfffffffd004c7547 */ /* 0x000fea000b83ffff */
.L_x_32:
[C---:B---3--:R-:W-:Y:S01]  /*20a0*/  LEA R3, R9.reuse, UR6, 0x3 ;  /* 0x0000000609037c11 */ /* 0x048fe2000f8e18ff */
[----:B------:R-:W-:Y:S01]  /*20b0*/  NOP ;  /* 0x0000000000007918 */ /* 0x000fe20000000000 */
[----:B-1--4-:R-:W-:Y:S02]  /*20c0*/  SHF.L.U32 R2, R12, 0x1f, RZ ;  /* 0x0000001f0c027819 */ /* 0x012fe400000006ff */
[----:B--2---:R-:W-:Y:S02]  /*20d0*/  LEA R4, R9, UR6, 0x4 ;  /* 0x0000000609047c11 */ /* 0x004fe4000f8e20ff */
[----:B------:R-:W1:Y:S02]  /*20e0*/  SYNCS.PHASECHK.TRANS64.TRYWAIT P0, [R3+URZ+0x70], R2 ;  /* 0x00007002030075a7 */ /* 0x000e6400080011ff */
[----:B-1----:R-:W-:Y:S05]  /*20f0*/  @!P0 BRA `(.L_x_39) ;  /* 0x00000084004c8947 */ /* 0x002fea0003800000 */
.L_x_116:
[----:B------:R-:W2:Y:S01]  /*2100*/  LDS.128 R4, [R4+0x100] ;  /* 0x0001000004047984 */ /* 0x000ea20000000c00 */
[----:B------:R-:W-:Y:S01]  /*2110*/  UISETP.GE.AND UP0, UPT, UR15, 0x1, UPT ;  /* 0x000000010f00788c */ /* 0x000fe2000bf06270 */
[----:B------:R-:W-:Y:S01]  /*2120*/  @!PT LDS RZ, [RZ] ;  /* 0x00000000fffff984 */ /* 0x000fe20000000800 */
[----:B------:R-:W-:Y:S01]  /*2130*/  @!PT LDS RZ, [RZ] ;  /* 0x00000000fffff984 */ /* 0x000fe20000000800 */
[----:B------:R-:W-:Y:S01]  /*2140*/  @!PT LDS RZ, [RZ] ;  /* 0x00000000fffff984 */ /* 0x000fe20000000800 */
[----:B------:R-:W-:Y:S01]  /*2150*/  @!PT LDS RZ, [RZ] ;  /* 0x00000000fffff984 */ /* 0x000fe20000000800 */
[----:B------:R3:W-:Y:S06]  /*2160*/  MEMBAR.ALL.CTA ;  /* 0x0000000000007992 */ /* 0x0007ec0000008000 */
[----:B---3--:R-:W3:Y:S01]  /*2170*/  FENCE.VIEW.ASYNC.S ;  /* 0x00000000000073c6 */ /* 0x008ee20000000000 */
[----:B--2---:R-:W-:-:S13]  /*2180*/  LOP3.LUT P0, RZ, R6, 0x1, RZ, 0xc0, !PT ;  /* 0x0000000106ff7812 */ /* 0x004fda000780c0ff */
[----:B---3--:R-:W-:Y:S01]  /*2190*/  VOTEU.ANY UP1, P0 ;  /* 0x0000000000ff7886 */ /* 0x008fe20000020100 */
[----:B------:R-:W-:-:S13]  /*21a0*/  PLOP3.LUT P0, PT, PT, PT, UP1, 0x80, 0x8 ;  /* 0x000000000008781c */ /* 0x000fda0003f0f018 */
[----:B-1----:R-:W-:Y:S02]  /*21b0*/  @P0 LOP3.LUT R2, R5, 0xffff, RZ, 0xc0, !PT ;  /* 0x0000ffff05020812 */ /* 0x002fe400078ec0ff */
[----:B------:R-:W-:Y:S02]  /*21c0*/  @P0 MOV R8, R4 ;  /* 0x0000000400080202 */ /* 0x000fe40000000f00 */
[----:B------:R-:W-:Y:S01]  /*21d0*/  @P0 R2UR UR8, R2 ;  /* 0x00000000020802ca */ /* 0x000fe200000e0000 */
[----:B------:R-:W-:Y:S01]  /*21e0*/  VIADD R2, R3, 0x80 ;  /* 0x0000008003027836 */ /* 0x000fe20000000000 */
[----:B------:R-:W-:Y:S02]  /*21f0*/  @P0 SHF.R.U32.HI R4, RZ, 0x10, R5 ;  /* 0x00000010ff040819 */ /* 0x000fe40000011605 */
[----:B------:R-:W-:Y:S02]  /*2200*/  @P0 R2UR UR9, R8 ;  /* 0x00000000080902ca */ /* 0x000fe400000e0000 */
[----:B------:R-:W-:-:S02]  /*2210*/  PRMT R2, RZ, 0x654, R2 ;  /* 0x00000654ff027816 */ /* 0x000fc40000000002 */
[----:B------:R-:W-:Y:S02]  /*2220*/  @P0 R2UR UR7, R4 ;  /* 0x00000000040702ca */ /* 0x000fe400000e0000 */
[----:B------:R1:W-:Y:S03]  /*2230*/  SYNCS.ARRIVE.TRANS64.RED.A1T0 RZ, [R2+URZ], RZ ;  /* 0x000000ff02ff79a7 */ /* 0x0003e600081004ff */
[----:B------:R-:W-:-:S04]  /*2240*/  @UP1 UMOV UR37, UR8 ;  /* 0x0000000800251c82 */ /* 0x000fc80008000000 */
[----:B------:R-:W-:-:S04]  /*2250*/  @UP1 UMOV UR38, UR9 ;  /* 0x0000000900261c82 */ /* 0x000fc80008000000 */
[----:B------:R-:W-:Y:S01]  /*2260*/  @UP1 UMOV UR36, UR7 ;  /* 0x0000000700241c82 */ /* 0x000fe20008000000 */
[----:B------:R-:W-:Y:S05]  /*2270*/  BRA.U !UP0, `(.L_x_40) ;  /* 0x0000000108d47547 */ /* 0x000fea000b800000 */
[----:B------:R-:W2:Y:S01]  /*2280*/  LDCU.128 UR16, c[0x0][0xb10] ;  /* 0x00016200ff1077ac */ /* 0x000ea20008000c00 */
[----:B------:R-:W3:Y:S01]  /*2290*/  LDCU UR12, c[0x0][0xb20] ;  /* 0x00016400ff0c77ac */ /* 0x000ee20008000800 */
[----:B------:R-:W4:Y:S01]  /*22a0*/  LDCU UR20, c[0x0][0xb0c] ;  /* 0x00016180ff1477ac */ /* 0x000f220008000800 */
[----:B------:R-:W5:Y:S01]  /*22b0*/  LDCU.64 UR10, c[0x0][0xb28] ;  /* 0x00016500ff0a77ac */ /* 0x000f620008000a00 */
[----:B------:R-:W-:Y:S02]  /*22c0*/  UISETP.NE.AND UP3, UPT, UR15, 0x1, UPT ;  /* 0x000000010f00788c */ /* 0x000fe4000bf65270 */
[----:B--2---:R-:W-:Y:S02]  /*22d0*/  UIMAD.WIDE.U32 UR22, UR39, UR19, URZ ;  /* 0x00000013271672a5 */ /* 0x004fe4000f8e00ff */
[----:B------:R-:W-:Y:S02]  /*22e0*/  UIMAD.WIDE.U32 UR8, UR40, UR16, URZ ;  /* 0x00000010280872a5 */ /* 0x000fe4000f8e00ff */
[----:B------:R-:W-:-:S02]  /*22f0*/  UISETP.NE.AND UP0, UPT, UR18, 0x1, UPT ;  /* 0x000000011200788c */ /* 0x000fc4000bf05270 */
[----:B------:R-:W-:Y:S01]  /*2300*/  UIMAD.WIDE.U32 UR30, UR37, UR19, URZ ;  /* 0x00000013251e72a5 */ /* 0x000fe2000f8e00ff */
[----:B------:R-:W-:Y:S02]  /*2310*/  UMOV UR22, UR23 ;  /* 0x0000001700167c82 */ /* 0x000fe40008000000 */
[----:B------:R-:W-:Y:S01]  /*2320*/  UMOV UR8, UR9 ;  /* 0x0000000900087c82 */ /* 0x000fe20008000000 */
[----:B---3--:R-:W-:Y:S02]  /*2330*/  USHF.R.U32.HI UR22, URZ, UR12, UR22 ;  /* 0x0000000cff167299 */ /* 0x008fe40008011616 */
[----:B------:R-:W-:Y:S02]  /*2340*/  USHF.R.U32.HI UR9, URZ, UR17, UR8 ;  /* 0x00000011ff097299 */ /* 0x000fe40008011608 */
[----:B----4-:R-:W-:Y:S02]  /*2350*/  UISETP.NE.AND UP2, UPT, UR20, 0x1, UPT ;  /* 0x000000011400788c */ /* 0x010fe4000bf45270 */
[----:B------:R-:W-:-:S02]  /*2360*/  USEL UR8, UR39, UR22, !UP0 ;  /* 0x0000001627087287 */ /* 0x000fc4000c000000 */
[----:B------:R-:W-:Y:S02]  /*2370*/  USEL UR9, UR40, UR9, !UP2 ;  /* 0x0000000928097287 */ /* 0x000fe4000d000000 */
[----:B-----5:R-:W-:Y:S01]  /*2380*/  UIMAD.WIDE.U32 UR22, UR8, UR10, URZ ;  /* 0x0000000a081672a5 */ /* 0x020fe2000f8e00ff */
[----:B------:R-:W-:Y:S01]  /*2390*/  UMOV UR7, UR31 ;  /* 0x0000001f00077c82 */ /* 0x000fe20008000000 */
[----:B------:R-:W-:Y:S02]  /*23a0*/  UIMAD.WIDE.U32 UR24, UR38, UR16, URZ ;  /* 0x00000010261872a5 */ /* 0x000fe4000f8e00ff */
[----:B------:R-:W-:-:S03]  /*23b0*/  UIMAD.WIDE.U32 UR30, UR9, UR10, URZ ;  /* 0x0000000a091e72a5 */ /* 0x000fc6000f8e00ff */
[----:B------:R-:W-:Y:S01]  /*23c0*/  UMOV UR22, UR23 ;  /* 0x0000001700167c82 */ /* 0x000fe20008000000 */
[----:B------:R-:W-:Y:S02]  /*23d0*/  USHF.R.U32.HI UR7, URZ, UR12, UR7 ;  /* 0x0000000cff077299 */ /* 0x000fe40008011607 */
[----:B------:R-:W-:Y:S01]  /*23e0*/  @UP3 USHF.R.U32.HI UR8, URZ, UR11, UR22 ;  /* 0x0000000bff083299 */ /* 0x000fe20008011616 */
[----:B------:R-:W-:Y:S01]  /*23f0*/  UMOV UR24, UR25 ;  /* 0x0000001900187c82 */ /* 0x000fe20008000000 */
[----:B------:R-:W-:Y:S01]  /*2400*/  UMOV UR30, UR31 ;  /* 0x0000001f001e7c82 */ /* 0x000fe20008000000 */
[----:B------:R-:W-:Y:S02]  /*2410*/  USHF.R.U32.HI UR17, URZ, UR17, UR24 ;  /* 0x00000011ff117299 */ /* 0x000fe40008011618 */
[----:B------:R-:W-:Y:S02]  /*2420*/  USEL UR7, UR37, UR7, !UP0 ;  /* 0x0000000725077287 */ /* 0x000fe4000c000000 */
[----:B------:R-:W-:-:S02]  /*2430*/  @UP3 USHF.R.U32.HI UR9, URZ, UR11, UR30 ;  /* 0x0000000bff093299 */ /* 0x000fc4000801161e */
[----:B------:R-:W-:Y:S02]  /*2440*/  UIMAD UR12, UR15, UR8, URZ ;  /* 0x000000080f0c72a4 */ /* 0x000fe4000f8e02ff */
[----:B------:R-:W-:Y:S02]  /*2450*/  USEL UR8, UR38, UR17, !UP2 ;  /* 0x0000001126087287 */ /* 0x000fe4000d000000 */
[----:B------:R-:W-:Y:S02]  /*2460*/  UIMAD UR14, UR15, UR9, URZ ;  /* 0x000000090f0e72a4 */ /* 0x000fe4000f8e02ff */
[----:B------:R-:W-:Y:S02]  /*2470*/  UISETP.GE.AND UP0, UPT, UR7, UR12, UPT ;  /* 0x0000000c0700728c */ /* 0x000fe4000bf06270 */
[----:B------:R-:W-:Y:S02]  /*2480*/  UIMAD.WIDE.U32 UR22, UR7, UR10, URZ ;  /* 0x0000000a071672a5 */ /* 0x000fe4000f8e00ff */
[----:B------:R-:W-:-:S02]  /*2490*/  UISETP.GE.OR UP0, UPT, UR8, UR14, UP0 ;  /* 0x0000000e0800728c */ /* 0x000fc40008706670 */
[----:B------:R-:W-:Y:S02]  /*24a0*/  UIMAD.WIDE.U32 UR16, UR8, UR10, URZ ;  /* 0x0000000a081072a5 */ /* 0x000fe4000f8e00ff */
[----:B------:R-:W-:Y:S01]  /*24b0*/  UIADD3 UR14, UPT, UPT, -UR7, URZ, URZ ;  /* 0x000000ff070e7290 */ /* 0x000fe2000fffe1ff */
[----:B------:R-:W-:Y:S01]  /*24c0*/  UMOV UR12, UR23 ;  /* 0x00000017000c7c82 */ /* 0x000fe20008000000 */
[----:B------:R-:W-:Y:S02]  /*24d0*/  UIADD3 UR16, UPT, UPT, -UR8, URZ, URZ ;  /* 0x000000ff08107290 */ /* 0x000fe4000fffe1ff */
[----:B------:R-:W-:-:S03]  /*24e0*/  USHF.R.U32.HI UR12, URZ, UR11, UR12 ;  /* 0x0000000bff0c7299 */ /* 0x000fc6000801160c */
[----:B------:R-:W-:Y:S01]  /*24f0*/  @!UP0 UMOV UR10, UR17 ;  /* 0x00000011000a8c82 */ /* 0x000fe20008000000 */
[----:B------:R-:W-:Y:S02]  /*2500*/  UIMAD UR14, UR18, UR14, UR37 ;  /* 0x0000000e120e72a4 */ /* 0x000fe4000f8e0225 */
[----:B------:R-:W-:Y:S02]  /*2510*/  USEL UR12, UR7, UR12, !UP3 ;  /* 0x0000000c070c7287 */ /* 0x000fe4000d800000 */
[----:B------:R-:W-:Y:S02]  /*2520*/  @!UP0 USHF.R.U32.HI UR10, URZ, UR11, UR10 ;  /* 0x0000000bff0a8299 */ /* 0x000fe4000801160a */
[----:B------:R-:W-:Y:S02]  /*2530*/  UIADD3 UR11, UPT, UPT, -UR12, URZ, URZ ;  /* 0x000000ff0c0b7290 */ /* 0x000fe4000fffe1ff */
[----:B------:R-:W-:Y:S02]  /*2540*/  @!UP0 USEL UR10, UR8, UR10, !UP3 ;  /* 0x0000000a080a8287 */ /* 0x000fe4000d800000 */
[----:B------:R-:W-:-:S02]  /*2550*/  UIMAD UR11, UR15, UR11, UR7 ;  /* 0x0000000b0f0b72a4 */ /* 0x000fc4000f8e0207 */
[----:B------:R-:W-:Y:S02]  /*2560*/  @!UP0 UIADD3 UR12, UPT, UPT, UR12, -UR10, URZ ;  /* 0x8000000a0c0c8290 */ /* 0x000fe4000fffe0ff */
[----:B------:R-:W-:Y:S02]  /*2570*/  @!UP0 UIMAD UR10, UR11, UR9, UR10 ;  /* 0x000000090b0a82a4 */ /* 0x000fe4000f8e020a */
[----:B------:R-:W-:Y:S02]  /*2580*/  @!UP0 UIMAD UR7, UR15, UR12, UR8 ;  /* 0x0000000c0f0782a4 */ /* 0x000fe4000f8e0208 */
[----:B------:R-:W-:Y:S02]  /*2590*/  UIMAD UR9, UR20, UR16, UR38 ;  /* 0x00000010140972a4 */ /* 0x000fe4000f8e0226 */
[----:B------:R-:W-:Y:S01]  /*25a0*/  UIMAD UR37, UR7, UR18, UR14 ;  /* 0x00000012072572a4 */ /* 0x000fe2000f8e020e */
[----:B------:R-:W-:Y:S02]  /*25b0*/  @!UP0 UMOV UR8, UR10 ;  /* 0x0000000a00088c82 */ /* 0x000fe40008000000 */
[----:B------:R-:W-:-:S12]  /*25c0*/  UIMAD UR38, UR8, UR20, UR9 ;  /* 0x00000014082672a4 */ /* 0x000fd8000f8e0209 */
.L_x_40:
[----:B------:R-:W2:Y:S02]  /*25d0*/  LDCU UR7, c[0x0][0xb30] ;  /* 0x00016600ff0777ac */ /* 0x000ea40008000800 */
[----:B--2---:R-:W-:-:S09]  /*25e0*/  UISETP.NE.AND UP0, UPT, UR7, 0x1, UPT ;  /* 0x000000010700788c */ /* 0x004fd2000bf05270 */
[----:B------:R-:W-:Y:S05]  /*25f0*/  BRA.U UP0, `(.L_x_41) ;  /* 0x0000000100447547 */ /* 0x000fea000b800000 */
[----:B------:R-:W2:Y:S01]  /*2600*/  LDCU.128 UR16, c[0x0][0xb10] ;  /* 0x00016200ff1077ac */ /* 0x000ea20008000c00 */
[----:B------:R-:W3:Y:S01]  /*2610*/  LDCU UR12, c[0x0][0xb0c] ;  /* 0x00016180ff0c77ac */ /* 0x000ee20008000800 */
[----:B------:R-:W4:Y:S01]  /*2620*/  LDCU UR14, c[0x0][0xb20] ;  /* 0x00016400ff0e77ac */ /* 0x000f220008000800 */
[----:B--2---:R-:W-:Y:S02]  /*2630*/  UIMAD.WIDE.U32 UR10, UR38, UR16, URZ ;  /* 0x00000010260a72a5 */ /* 0x004fe4000f8e00ff */
[----:B------:R-:W-:Y:S02]  /*2640*/  UIMAD.WIDE.U32 UR8, UR37, UR19, URZ ;  /* 0x00000013250872a5 */ /* 0x000fe4000f8e00ff */
[----:B---3--:R-:W-:Y:S02]  /*2650*/  UISETP.NE.AND UP2, UPT, UR12, 0x1, UPT ;  /* 0x000000010c00788c */ /* 0x008fe4000bf45270 */
[----:B------:R-:W-:Y:S01]  /*2660*/  UISETP.NE.AND UP0, UPT, UR18, 0x1, UPT ;  /* 0x000000011200788c */ /* 0x000fe2000bf05270 */
[----:B------:R-:W-:-:S02]  /*2670*/  UMOV UR10, UR11 ;  /* 0x0000000b000a7c82 */ /* 0x000fc40008000000 */
[----:B------:R-:W-:Y:S01]  /*2680*/  UMOV UR7, UR9 ;  /* 0x0000000900077c82 */ /* 0x000fe20008000000 */
[----:B------:R-:W-:Y:S02]  /*2690*/  USHF.R.U32.HI UR17, URZ, UR17, UR10 ;  /* 0x00000011ff117299 */ /* 0x000fe4000801160a */
[----:B----4-:R-:W-:Y:S02]  /*26a0*/  USHF.R.U32.HI UR7, URZ, UR14, UR7 ;  /* 0x0000000eff077299 */ /* 0x010fe40008011607 */
[----:B------:R-:W-:Y:S02]  /*26b0*/  USEL UR8, UR38, UR17, !UP2 ;  /* 0x0000001126087287 */ /* 0x000fe4000d000000 */
[----:B------:R-:W-:-:S04]  /*26c0*/  USEL UR7, UR37, UR7, !UP0 ;  /* 0x0000000725077287 */ /* 0x000fc8000c000000 */
[----:B------:R-:W-:Y:S02]  /*26d0*/  UIADD3 UR9, UPT, UPT, UR8, -UR7, URZ ;  /* 0x8000000708097290 */ /* 0x000fe4000fffe0ff */
[----:B------:R-:W-:Y:S02]  /*26e0*/  UIADD3 UR7, UPT, UPT, -UR8, UR7, URZ ;  /* 0x0000000708077290 */ /* 0x000fe4000fffe1ff */
[----:B------:R-:W-:Y:S02]  /*26f0*/  UIMAD UR37, UR9, UR18, UR37 ;  /* 0x00000012092572a4 */ /* 0x000fe4000f8e0225 */
[----:B------:R-:W-:-:S12]  /*2700*/  UIMAD UR38, UR7, UR12, UR38 ;  /* 0x0000000c072672a4 */ /* 0x000fd8000f8e0226 */
.L_x_41:
[----:B------:R-:W2:Y:S04]  /*2710*/  LDL R3, [R1+0x4] ;  /* 0x0000040001037983 */ /* 0x000ea80000100800 */
[----:B-1----:R-:W3:Y:S01]  /*2720*/  LDL R2, [R1] ;  /* 0x0000000001027983 */ /* 0x002ee20000100800 */
[----:B------:R-:W-:Y:S02]  /*2730*/  PLOP3.LUT P1, PT, PT, PT, PT, 0x80, 0x8 ;  /* 0x000000000008781c */ /* 0x000fe40003f2f070 */
[----:B--2---:R-:W-:Y:S02]  /*2740*/  R2UR UR8, R3 ;  /* 0x00000000030872ca */ /* 0x004fe400000e0000 */
[----:B---3--:R-:W-:Y:S01]  /*2750*/  R2UR UR7, R2 ;  /* 0x00000000020772ca */ /* 0x008fe200000e0000 */
[----:B------:R-:W-:-:S05]  /*2760*/  VIADD R2, R9, 0x1 ;  /* 0x0000000109027836 */ /* 0x000fca0000000000 */
[----:B------:R-:W-:-:S05]  /*2770*/  ISETP.NE.AND P0, PT, R2, 0x2, PT ;  /* 0x000000020200780c */ /* 0x000fca0003f05270 */
[----:B------:R-:W-:Y:S01]  /*2780*/  UIADD3 UR8, UPT, UPT, UR38, UR8, URZ ;  /* 0x0000000826087290 */ /* 0x000fe2000fffe0ff */
[----:B------:R-:W-:Y:S02]  /*2790*/  SEL R3, RZ, 0x1, P0 ;  /* 0x00000001ff037807 */ /* 0x000fe40000000000 */
[----:B------:R-:W-:Y:S01]  /*27a0*/  SEL R9, R2, RZ, P0 ;  /* 0x000000ff02097207 */ /* 0x000fe20000000000 */
[----:B------:R-:W-:Y:S01]  /*27b0*/  UIADD3 UR7, UPT, UPT, UR37, UR7, URZ ;  /* 0x0000000725077290 */ /* 0x000fe2000fffe0ff */
[----:B------:R-:W-:Y:S01]  /*27c0*/  LOP3.LUT R12, R12, R3, RZ, 0x3c, !PT ;  /* 0x000000030c0c7212 */ /* 0x000fe200078e3cff */
[----:B------:R-:W-:-:S04]  /*27d0*/  IMAD.U32 R244, RZ, RZ, UR8 ;  /* 0x00000008fff47e24 */ /* 0x000fc8000f8e00ff */
[----:B------:R-:W-:Y:S01]  /*27e0*/  IMAD.U32 R243, RZ, RZ, UR7 ;  /* 0x00000007fff37e24 */ /* 0x000fe2000f8e00ff */
[----:B------:R-:W-:Y:S06]  /*27f0*/  BRA.U UP1, `(.L_x_42) ;  /* 0xfffffff101407547 */ /* 0x000fec000b83ffff */
[----:B------:R-:W-:Y:S01]  /*2800*/  UIADD3 UR7, UPT, UPT, UR6, 0x28, URZ ;  /* 0x0000002806077890 */ /* 0x000fe2000fffe0ff */
[----:B------:R-:W-:-:S03]  /*2810*/  SHF.L.U32 R2, R0, 0x1f, RZ ;  /* 0x0000001f00027819 */ /* 0x000fc600000006ff */
[----:B------:R-:W-:-:S09]  /*2820*/  ULEA UR4, UR13, UR7, 0x3 ;  /* 0x000000070d047291 */ /* 0x000fd2000f8e18ff */
[----:B------:R-:W1:Y:S02]  /*2830*/  SYNCS.PHASECHK.TRANS64.TRYWAIT P0, [UR4], R2 ;  /* 0x00000002ff0075a7 */ /* 0x000e640008001104 */
[----:B-1----:R-:W-:Y:S05]  /*2840*/  @!P0 BRA `(.L_x_43) ;  /* 0x0000007c008c8947 */ /* 0x002fea0003800000 */
.L_x_118:
[----:B------:R-:W-:-:S04]  /*2850*/  UIADD3 UR4, UPT, UPT, UR13, 0x1, URZ ;  /* 0x000000010d047890 */ /* 0x000fc8000fffe0ff */
[----:B------:R-:W-:-:S04]  /*2860*/  UISETP.NE.AND UP0, UPT, UR4, 0x5, UPT ;  /* 0x000000050400788c */ /* 0x000fc8000bf05270 */
[----:B------:R-:W-:Y:S02]  /*2870*/  USEL UR6, URZ, 0x1, UP0 ;  /* 0x00000001ff067887 */ /* 0x000fe40008000000 */
[----:B------:R-:W-:-:S04]  /*2880*/  USEL UR4, UR4, URZ, UP0 ;  /* 0x000000ff04047287 */ /* 0x000fc80008000000 */
[----:B------:R-:W-:Y:S01]  /*2890*/  ULEA UR5, UR4, UR7, 0x3 ;  /* 0x0000000704057291 */ /* 0x000fe2000f8e18ff */
[----:B------:R-:W-:-:S04]  /*28a0*/  LOP3.LUT R0, R0, UR6, RZ, 0x3c, !PT ;  /* 0x0000000600007c12 */ /* 0x000fc8000f8e3cff */
[----:B-1----:R-:W-:-:S04]  /*28b0*/  SHF.L.U32 R2, R0, 0x1f, RZ ;  /* 0x0000001f00027819 */ /* 0x002fc800000006ff */
[----:B------:R-:W1:Y:S02]  /*28c0*/  SYNCS.PHASECHK.TRANS64.TRYWAIT P0, [UR5], R2 ;  /* 0x00000002ff0075a7 */ /* 0x000e640008001105 */
[----:B-1----:R-:W-:Y:S05]  /*28d0*/  @!P0 BRA `(.L_x_44) ;  /* 0x0000007c00808947 */ /* 0x002fea0003800000 */
.L_x_120:
        /* <DEDUP_REMOVED lines=9> */
.L_x_122:
        /* <DEDUP_REMOVED lines=9> */
.L_x_124:
[----:B------:R-:W-:-:S04]  /*2a00*/  UIADD3 UR4, UPT, UPT, UR4, 0x1, URZ ;  /* 0x0000000104047890 */ /* 0x000fc8000fffe0ff */
[----:B------:R-:W-:-:S04]  /*2a10*/  UISETP.NE.AND UP0, UPT, UR4, 0x5, UPT ;  /* 0x000000050400788c */ /* 0x000fc8000bf05270 */
[----:B------:R-:W-:Y:S02]  /*2a20*/  USEL UR5, URZ, 0x1, UP0 ;  /* 0x00000001ff057887 */ /* 0x000fe40008000000 */
[----:B------:R-:W-:-:S04]  /*2a30*/  USEL UR4, UR4, URZ, UP0 ;  /* 0x000000ff04047287 */ /* 0x000fc80008000000 */
[----:B------:R-:W-:Y:S01]  /*2a40*/  ULEA UR4, UR4, UR7, 0x3 ;  /* 0x0000000704047291 */ /* 0x000fe2000f8e18ff */
[----:B-1----:R-:W-:-:S04]  /*2a50*/  LOP3.LUT R2, R0, UR5, RZ, 0x3c, !PT ;  /* 0x0000000500027c12 */ /* 0x002fc8000f8e3cff */
[----:B------:R-:W-:Y:S01]  /*2a60*/  SHF.L.U32 R2, R2, 0x1f, RZ ;  /* 0x0000001f02027819 */ /* 0x000fe200000006ff */
[----:B------:R-:W-:-:S07]  /*2a70*/  IMAD.U32 R0, RZ, RZ, UR4 ;  /* 0x00000004ff007e24 */ /* 0x000fce000f8e00ff */
.L_x_47:
[----:B-1----:R1:W2:Y:S02]  /*2a80*/  SYNCS.PHASECHK.TRANS64.TRYWAIT P0, [R0+URZ], R2 ;  /* 0x00000002000075a7 */ /* 0x0022a400080011ff */
[----:B--2---:R-:W-:Y:S05]  /*2a90*/  @!P0 NANOSLEEP.SYNCS 0x989680 ;  /* 0x009896800000895d */ /* 0x004fea0003900000 */
[----:B------:R-:W2:Y:S02]  /*2aa0*/  @!P0 SYNCS.PHASECHK.TRANS64 P0, [R0+URZ], R2 ;  /* 0x00000002000085a7 */ /* 0x000ea400080010ff */
[----:B--2---:R-:W-:Y:S05]  /*2ab0*/  @P0 EXIT ;  /* 0x000000000000094d */ /* 0x004fea0003800000 */
[----:B------:R-:W-:Y:S05]  /*2ac0*/  BRA `(.L_x_47) ;  /* 0xfffffffc00ec7947 */ /* 0x000fea000383ffff */
.L_x_22:
[----:B------:R-:W-:-:S04]  /*2ad0*/  UISETP.NE.AND UP0, UPT, UR46, URZ, UPT ;  /* 0x000000ff2e00728c */ /* 0x000fc8000bf05270 */
[----:B------:R-:W-:-:S09]  /*2ae0*/  UISETP.NE.OR UP0, UPT, UR14, 0x1, UP0 ;  /* 0x000000010e00788c */ /* 0x000fd20008705670 */
[----:B------:R-:W-:Y:S05]  /*2af0*/  BRA.U UP0, `(.L_x_48) ;  /* 0x0000000500507547 */ /* 0x000fea000b800000 */
[----:B------:R-:W-:Y:S01]  /*2b00*/  HFMA2 R9, -RZ, RZ, 0, 0 ;  /* 0x00000000ff097431 */ /* 0x000fe200000001ff */
[----:B------:R-:W-:Y:S01]  /*2b10*/  ISETP.GE.U32.AND P2, PT, R14, 0x2, PT ;  /* 0x000000020e00780c */ /* 0x000fe20003f46070 */
[----:B------:R-:W-:Y:S01]  /*2b20*/  IMAD.MOV.U32 R10, RZ, RZ, 0x1 ;  /* 0x00000001ff0a7424 */ /* 0x000fe200078e00ff */
[----:B--2---:R-:W-:Y:S01]  /*2b30*/  MOV R4, RZ ;  /* 0x000000ff00047202 */ /* 0x004fe20000000f00 */
[----:B------:R-:W-:Y:S01]  /*2b40*/  IMAD.MOV.U32 R12, RZ, RZ, RZ ;  /* 0x000000ffff0c7224 */ /* 0x000fe200078e00ff */
[----:B------:R-:W-:Y:S01]  /*2b50*/  UMOV UR4, 0x400 ;  /* 0x0000040000047882 */ /* 0x000fe20000000000 */
[----:B------:R-:W-:Y:S01]  /*2b60*/  IMAD.MOV.U32 R11, RZ, RZ, RZ ;  /* 0x000000ffff0b7224 */ /* 0x000fe200078e00ff */
[----:B------:R-:W-:Y:S01]  /*2b70*/  ULEA UR6, UR46, UR4, 0x18 ;  /* 0x000000042e067291 */ /* 0x000fe2000f8ec0ff */
[----:B------:R-:W-:-:S11]  /*2b80*/  UMOV UR5, URZ ;  /* 0x000000ff00057c82 */ /* 0x000fd60008000000 */
.L_x_52:
[----:B------:R-:W-:Y:S02]  /*2b90*/  LEA R0, R4, UR6, 0x3 ;  /* 0x0000000604007c11 */ /* 0x000fe4000f8e18ff */
[----:B------:R-:W-:-:S03]  /*2ba0*/  SHF.L.U32 R2, R11, 0x1f, RZ ;  /* 0x0000001f0b027819 */ /* 0x000fc600000006ff */
[----:B------:R-:W-:Y:S01]  /*2bb0*/  VIADD R3, R0, 0xe0 ;  /* 0x000000e000037836 */ /* 0x000fe20000000000 */
[----:B------:R-:W2:Y:S02]  /*2bc0*/  SYNCS.PHASECHK.TRANS64.TRYWAIT P0, [R0+URZ+0xd0], R2 ;  /* 0x0000d002000075a7 */ /* 0x000ea400080011ff */
[----:B--2---:R-:W-:Y:S05]  /*2bd0*/  @!P0 BRA `(.L_x_49) ;  /* 0x0000007c00088947 */ /* 0x004fea0003800000 */
.L_x_125:
[----:B------:R-:W-:Y:S01]  /*2be0*/  ULEA UR4, UR5, UR6, 0x3 ;  /* 0x0000000605047291 */ /* 0x000fe2000f8e18ff */
[----:B--2---:R-:W-:Y:S01]  /*2bf0*/  PRMT R0, RZ, 0x654, R3 ;  /* 0x00000654ff007816 */ /* 0x004fe20000000003 */
[----:B------:R-:W-:Y:S01]  /*2c00*/  @!P2 IMAD.MOV.U32 R5, RZ, RZ, 0x10 ;  /* 0x00000010ff05a424 */ /* 0x000fe200078e00ff */
[----:B------:R-:W-:Y:S01]  /*2c10*/  SHF.L.U32 R2, R10, 0x1f, RZ ;  /* 0x0000001f0a027819 */ /* 0x000fe200000006ff */
[----:B------:R-:W-:Y:S01]  /*2c20*/  UIADD3 UR7, UPT, UPT, UR4, 0x70, URZ ;  /* 0x0000007004077890 */ /* 0x000fe2000fffe0ff */
[----:B------:R2:W-:Y:S04]  /*2c30*/  SYNCS.ARRIVE.TRANS64.RED.A1T0 RZ, [R0+URZ], RZ ;  /* 0x000000ff00ff79a7 */ /* 0x0005e800081004ff */
[----:B------:R-:W3:Y:S01]  /*2c40*/  SYNCS.PHASECHK.TRANS64.TRYWAIT P0, [UR4+0x80], R2 ;  /* 0x00008002ff0075a7 */ /* 0x000ee20008001104 */
[----:B--2---:R-:W-:-:S05]  /*2c50*/  IMAD.U32 R0, RZ, RZ, UR7 ;  /* 0x00000007ff007e24 */ /* 0x004fca000f8e00ff */
[----:B------:R-:W-:Y:S01]  /*2c60*/  PRMT R0, R14, 0x654, R0 ;  /* 0x000006540e007816 */ /* 0x000fe20000000000 */
[----:B---3--:R-:W-:Y:S06]  /*2c70*/  @!P0 BRA `(.L_x_50) ;  /* 0x0000007800f48947 */ /* 0x008fec0003800000 */
.L_x_127:
[----:B------:R-:W-:Y:S01]  /*2c80*/  ULEA UR8, UR5, UR6, 0x4 ;  /* 0x0000000605087291 */ /* 0x000fe2000f8e20ff */
[----:B------:R-:W-:Y:S01]  /*2c90*/  SEL R13, R0, R13, !P2 ;  /* 0x0000000d000d7207 */ /* 0x000fe20005000000 */
[----:B------:R-:W-:Y:S01]  /*2ca0*/  UIADD3 UR9, UPT, UPT, UR4, 0x70, URZ ;  /* 0x0000007004097890 */ /* 0x000fe2000fffe0ff */
[----:B------:R-:W-:Y:S01]  /*2cb0*/  LEA R0, R9, UR6, 0x3 ;  /* 0x0000000609007c11 */ /* 0x000fe2000f8e18ff */
[----:B------:R-:W-:Y:S01]  /*2cc0*/  UIADD3 UR8, UPT, UPT, UR8, 0x100, URZ ;  /* 0x0000010008087890 */ /* 0x000fe2000fffe0ff */
[----:B--2---:R-:W-:Y:S01]  /*2cd0*/  SHF.L.U32 R2, R12, 0x1f, RZ ;  /* 0x0000001f0c027819 */ /* 0x004fe200000006ff */
[----:B------:R2:W-:Y:S01]  /*2ce0*/  @!P2 SYNCS.ARRIVE.TRANS64.RED RZ, [R13+URZ], R5 ;  /* 0x000000050dffa9a7 */ /* 0x0005e200080004ff */
[----:B------:R-:W-:Y:S01]  /*2cf0*/  UIADD3 UR4, UPT, UPT, UR5, 0x1, URZ ;  /* 0x0000000105047890 */ /* 0x000fe2000fffe0ff */
[----:B------:R-:W-:-:S03]  /*2d00*/  VIADD R8, R4, 0x1 ;  /* 0x0000000104087836 */ /* 0x000fc60000000000 */
[----:B------:R-:W-:Y:S02]  /*2d10*/  UISETP.NE.AND UP0, UPT, UR4, 0x2, UPT ;  /* 0x000000020400788c */ /* 0x000fe4000bf05270 */
[----:B------:R-:W-:Y:S06]  /*2d20*/  UGETNEXTWORKID.BROADCAST [UR8], [UR9] ;  /* 0x00000000080073ca */ /* 0x000fec0008000100 */
[----:B------:R-:W-:Y:S01]  /*2d30*/  USEL UR7, URZ, 0x1, UP0 ;  /* 0x00000001ff077887 */ /* 0x000fe20008000000 */
[----:B------:R-:W-:Y:S01]  /*2d40*/  ISETP.NE.AND P0, PT, R8, 0x2, PT ;  /* 0x000000020800780c */ /* 0x000fe20003f05270 */
[----:B------:R-:W-:Y:S01]  /*2d50*/  USEL UR5, UR4, URZ, UP0 ;  /* 0x000000ff04057287 */ /* 0x000fe20008000000 */
[----:B------:R-:W3:Y:S03]  /*2d60*/  SYNCS.PHASECHK.TRANS64.TRYWAIT P1, [R0+URZ+0x70], R2 ;  /* 0x00007002000075a7 */ /* 0x000ee600080211ff */
[----:B------:R-:W-:Y:S01]  /*2d70*/  LOP3.LUT R10, R10, UR7, RZ, 0x3c, !PT ;  /* 0x000000070a0a7c12 */ /* 0x000fe2000f8e3cff */
[----:B--23--:R-:W-:Y:S07]  /*2d80*/  @!P1 BRA `(.L_x_51) ;  /* 0x0000007800c89947 */ /* 0x00cfee0003800000 */
.L_x_128:
[----:B--2---:R-:W-:Y:S01]  /*2d90*/  LEA R2, R9, UR6, 0x4 ;  /* 0x0000000609027c11 */ /* 0x004fe2000f8e20ff */
[----:B------:R-:W-:-:S04]  /*2da0*/  VIADD R0, R0, 0x80 ;  /* 0x0000008000007836 */ /* 0x000fc80000000000 */
[----:B------:R2:W3:Y:S01]  /*2db0*/  LDS.128 R4, [R2+0x100] ;  /* 0x0001000002047984 */ /* 0x0004e20000000c00 */
[----:B------:R-:W-:Y:S01]  /*2dc0*/  PRMT R0, RZ, 0x654, R0 ;  /* 0x00000654ff007816 */ /* 0x000fe20000000000 */
[----:B------:R-:W-:Y:S01]  /*2dd0*/  @!PT LDS RZ, [RZ] ;  /* 0x00000000fffff984 */ /* 0x000fe20000000800 */
[----:B------:R-:W-:Y:S01]  /*2de0*/  @!PT LDS RZ, [RZ] ;  /* 0x00000000fffff984 */ /* 0x000fe20000000800 */
[----:B------:R-:W-:Y:S01]  /*2df0*/  @!PT LDS RZ, [RZ] ;  /* 0x00000000fffff984 */ /* 0x000fe20000000800 */
[----:B------:R-:W-:Y:S01]  /*2e00*/  @!PT LDS RZ, [RZ] ;  /* 0x00000000fffff984 */ /* 0x000fe20000000800 */
[----:B------:R4:W-:Y:S06]  /*2e10*/  MEMBAR.ALL.CTA ;  /* 0x0000000000007992 */ /* 0x0009ec0000008000 */
[----:B----4-:R-:W4:Y:S01]  /*2e20*/  FENCE.VIEW.ASYNC.S ;  /* 0x00000000000073c6 */ /* 0x010f220000000000 */
[----:B--2---:R-:W-:-:S04]  /*2e30*/  SEL R2, RZ, 0x1, P0 ;  /* 0x00000001ff027807 */ /* 0x004fc80000000000 */
[----:B------:R-:W-:Y:S01]  /*2e40*/  LOP3.LUT R11, R11, R2, RZ, 0x3c, !PT ;  /* 0x000000020b0b7212 */ /* 0x000fe200078e3cff */
[----:B----4-:R2:W-:Y:S01]  /*2e50*/  SYNCS.ARRIVE.TRANS64.RED.A1T0 RZ, [R0+URZ], RZ ;  /* 0x000000ff00ff79a7 */ /* 0x0105e200081004ff */
[----:B---3--:R-:W-:Y:S02]  /*2e60*/  LOP3.LUT P3, RZ, R6, 0x1, RZ, 0xc0, !PT ;  /* 0x0000000106ff7812 */ /* 0x008fe4000786c0ff */
[----:B------:R-:W-:Y:S01]  /*2e70*/  SEL R4, R8, RZ, P0 ;  /* 0x000000ff08047207 */ /* 0x000fe20000000000 */
[----:B--2---:R-:W-:-:S05]  /*2e80*/  VIADD R0, R9, 0x1 ;  /* 0x0000000109007836 */ /* 0x004fca0000000000 */
[----:B------:R-:W-:-:S04]  /*2e90*/  ISETP.NE.AND P1, PT, R0, 0x2, PT ;  /* 0x000000020000780c */ /* 0x000fc80003f25270 */
[----:B------:R-:W-:Y:S02]  /*2ea0*/  SEL R3, RZ, 0x1, P1 ;  /* 0x00000001ff037807 */ /* 0x000fe40000800000 */
[----:B------:R-:W-:Y:S02]  /*2eb0*/  SEL R9, R0, RZ, P1 ;  /* 0x000000ff00097207 */ /* 0x000fe40000800000 */
[----:B------:R-:W-:Y:S01]  /*2ec0*/  LOP3.LUT R12, R12, R3, RZ, 0x3c, !PT ;  /* 0x000000030c0c7212 */ /* 0x000fe200078e3cff */
[----:B------:R-:W-:Y:S06]  /*2ed0*/  @P3 BRA `(.L_x_52) ;  /* 0xfffffffc002c3947 */ /* 0x000fec000383ffff */
[----:B------:R-:W-:Y:S01]  /*2ee0*/  ULEA UR4, UR5, UR6, 0x3 ;  /* 0x0000000605047291 */ /* 0x000fe2000f8e18ff */
[----:B------:R-:W-:-:S08]  /*2ef0*/  SHF.L.U32 R0, R10, 0x1f, RZ ;  /* 0x0000001f0a007819 */ /* 0x000fd000000006ff */
[----:B------:R-:W2:Y:S02]  /*2f00*/  SYNCS.PHASECHK.TRANS64 P0, [UR4+0x80], R0 ;  /* 0x00008000ff0075a7 */ /* 0x000ea40008001004 */
[----:B--2---:R-:W-:Y:S05]  /*2f10*/  @P0 BRA `(.L_x_53) ;  /* 0x0000000000080947 */ /* 0x004fea0003800000 */
[----:B------:R-:W2:Y:S02]  /*2f20*/  SYNCS.PHASECHK.TRANS64.TRYWAIT P0, [UR4+0x80], R0 ;  /* 0x00008000ff0075a7 */ /* 0x000ea40008001104 */
[----:B--2---:R-:W-:Y:S05]  /*2f30*/  @!P0 BRA `(.L_x_54) ;  /* 0x0000007800708947 */ /* 0x004fea0003800000 */
.L_x_53:
[----:B------:R-:W-:-:S04]  /*2f40*/  UIADD3 UR7, UPT, UPT, UR5, 0x1, URZ ;  /* 0x0000000105077890 */ /* 0x000fc8000fffe0ff */
[----:B------:R-:W-:-:S04]  /*2f50*/  UISETP.NE.AND UP0, UPT, UR7, 0x2, UPT ;  /* 0x000000020700788c */ /* 0x000fc8000bf05270 */
[----:B------:R-:W-:Y:S02]  /*2f60*/  USEL UR8, URZ, 0x1, UP0 ;  /* 0x00000001ff087887 */ /* 0x000fe40008000000 */
[----:B------:R-:W-:-:S04]  /*2f70*/  USEL UR7, UR7, URZ, UP0 ;  /* 0x000000ff07077287 */ /* 0x000fc80008000000 */
[----:B------:R-:W-:Y:S01]  /*2f80*/  ULEA UR7, UR7, UR6, 0x3 ;  /* 0x0000000607077291 */ /* 0x000fe2000f8e18ff */
[----:B--2---:R-:W-:-:S04]  /*2f90*/  LOP3.LUT R2, R10, UR8, RZ, 0x3c, !PT ;  /* 0x000000080a027c12 */ /* 0x004fc8000f8e3cff */
[----:B------:R-:W-:-:S04]  /*2fa0*/  SHF.L.U32 R0, R2, 0x1f, RZ ;  /* 0x0000001f02007819 */ /* 0x000fc800000006ff */
[----:B------:R-:W2:Y:S02]  /*2fb0*/  SYNCS.PHASECHK.TRANS64 P0, [UR7+0x80], R0 ;  /* 0x00008000ff0075a7 */ /* 0x000ea40008001007 */
[----:B-12---:R-:W-:Y:S05]  /*2fc0*/  @P0 EXIT ;  /* 0x000000000000094d */ /* 0x006fea0003800000 */
[----:B------:R-:W-:Y:S02]  /*2fd0*/  SHF.L.U32 R2, R2, 0x1f, RZ ;  /* 0x0000001f02027819 */ /* 0x000fe400000006ff */
[----:B------:R-:W-:-:S07]  /*2fe0*/  MOV R0, UR7 ;  /* 0x0000000700007c02 */ /* 0x000fce0008000f00 */
.L_x_55:
[----:B-1----:R1:W2:Y:S02]  /*2ff0*/  SYNCS.PHASECHK.TRANS64.TRYWAIT P0, [R0+URZ+0x80], R2 ;  /* 0x00008002000075a7 */ /* 0x0022a400080011ff */
[----:B--2---:R-:W-:Y:S05]  /*3000*/  @!P0 NANOSLEEP.SYNCS 0x989680 ;  /* 0x009896800000895d */ /* 0x004fea0003900000 */
[----:B------:R-:W2:Y:S02]  /*3010*/  @!P0 SYNCS.PHASECHK.TRANS64 P0, [R0+URZ+0x80], R2 ;  /* 0x00008002000085a7 */ /* 0x000ea400080010ff */
[----:B--2---:R-:W-:Y:S05]  /*3020*/  @P0 EXIT ;  /* 0x000000000000094d */ /* 0x004fea0003800000 */
[----:B------:R-:W-:Y:S05]  /*3030*/  BRA `(.L_x_55) ;  /* 0xfffffffc00ec7947 */ /* 0x000fea000383ffff */
.L_x_48:
[----:B------:R-:W-:Y:S05]  /*3040*/  BRA.U UP4, `(.L_x_56) ;  /* 0x0000000d04d47547 */ /* 0x000fea000b800000 */
[----:B------:R-:W-:Y:S01]  /*3050*/  UMOV UR4, 0x40 ;  /* 0x0000004000047882 */ /* 0x000fe20000000000 */
[----:B------:R-:W-:Y:S01]  /*3060*/  NOP ;  /* 0x0000000000007918 */ /* 0x000fe20000000000 */
[----:B------:R-:W-:Y:S01]  /*3070*/  ULEA UR5, UR46, UR4, 0x18 ;  /* 0x000000042e057291 */ /* 0x000fe2000f8ec0ff */
[----:B------:R-:W-:Y:S02]  /*3080*/  UMOV UR6, 0x400 ;  /* 0x0000040000067882 */ /* 0x000fe40000000000 */
[----:B------:R-:W-:-:S06]  /*3090*/  ULEA UR6, UR46, UR6, 0x18 ;  /* 0x000000062e067291 */ /* 0x000fcc000f8ec0ff */
[----:B------:R-:W3:Y:S02]  /*30a0*/  LDS.U8 R0, [UR5+0x1c] ;  /* 0x00001c05ff007984 */ /* 0x000ee40008000000 */
[----:B---3--:R-:W-:-:S13]  /*30b0*/  ISETP.NE.AND P0, PT, R0, RZ, PT ;  /* 0x000000ff0000720c */ /* 0x008fda0003f05270 */
[----:B------:R-:W-:Y:S05]  /*30c0*/  @P0 BRA `(.L_x_57) ;  /* 0x0000000000580947 */ /* 0x000fea0003800000 */
[----:B------:R-:W-:-:S13]  /*30d0*/  ELECT P0, URZ, PT ;  /* 0x0000000000ff782f */ /* 0x000fda0003800000 */
[----:B------:R-:W-:Y:S05]  /*30e0*/  @!P0 BRA `(.L_x_58) ;  /* 0x0000000000608947 */ /* 0x000fea0003800000 */
[----:B------:R-:W-:Y:S01]  /*30f0*/  UMOV UR4, 0x10 ;  /* 0x0000001000047882 */ /* 0x000fe20000000000 */
[----:B------:R-:W-:Y:S01]  /*3100*/  HFMA2 R2, -RZ, RZ, 0, 5.9604644775390625e-08 ;  /* 0x00000001ff027431 */ /* 0x000fe200000001ff */
[----:B--2---:R-:W-:-:S03]  /*3110*/  MOV R4, 0xffff ;  /* 0x0000ffff00047802 */ /* 0x004fc60000000f00 */
[----:B------:R-:W-:Y:S04]  /*3120*/  DEPBAR.LE SB2, 0x36 ;  /* 0x0000ad800000791a */ /* 0x000fe80000000000 */
[----:B------:R-:W2:Y:S02]  /*3130*/  UTCATOMSWS.FIND_AND_SET.ALIGN UP0, UR4, UR4 ;  /* 0x00000004000475e3 */ /* 0x000ea40008000800 */
[----:B--2---:R-:W-:Y:S01]  /*3140*/  MOV R0, UR4 ;  /* 0x0000000400007c02 */ /* 0x004fe20008000f00 */
[----:B------:R-:W-:Y:S06]  /*3150*/  BRA.U UP0, `(.L_x_59) ;  /* 0x0000000100187547 */ /* 0x000fec000b800000 */
.L_x_60:
[----:B------:R-:W-:Y:S05]  /*3160*/  NANOSLEEP 0x64 ;  /* 0x000000640000795d */ /* 0x000fea0003800000 */
[----:B------:R-:W-:-:S05]  /*3170*/  UMOV UR4, 0x10 ;  /* 0x0000001000047882 */ /* 0x000fca0000000000 */
[----:B------:R-:W-:Y:S04]  /*3180*/  DEPBAR.LE SB2, 0x36 ;  /* 0x0000ad800000791a */ /* 0x000fe80000000000 */
[----:B------:R-:W2:Y:S02]  /*3190*/  UTCATOMSWS.FIND_AND_SET.ALIGN UP0, UR4, UR4 ;  /* 0x00000004000475e3 */ /* 0x000ea40008000800 */
[----:B--2---:R-:W-:Y:S01]  /*31a0*/  MOV R0, UR4 ;  /* 0x0000000400007c02 */ /* 0x004fe20008000f00 */
[----:B------:R-:W-:Y:S05]  /*31b0*/  BRA.U !UP0, `(.L_x_60) ;  /* 0xfffffffd08e87547 */ /* 0x000fea000b83ffff */
.L_x_59:
[-C--:B------:R-:W-:Y:S02]  /*31c0*/  SHF.L.U32 R4, R4, R0.reuse, RZ ;  /* 0x0000000004047219 */ /* 0x080fe400000006ff */
[----:B------:R-:W-:Y:S01]  /*31d0*/  SHF.L.U32 R2, R2, R0, RZ ;  /* 0x0000000002027219 */ /* 0x000fe200000006ff */
[----:B------:R-:W-:Y:S02]  /*31e0*/  IMAD.SHL.U32 R0, R0, 0x20, RZ ;  /* 0x0000002000007824 */ /* 0x000fe400078e00ff */
[----:B------:R3:W-:Y:S04]  /*31f0*/  ATOMS.OR RZ, [UR5+0x14], R4 ;  /* 0x00001404ffff798c */ /* 0x0007e8000b000005 */
[----:B------:R3:W-:Y:S04]  /*3200*/  ATOMS.OR RZ, [UR5+0x18], R2 ;  /* 0x00001802ffff798c */ /* 0x0007e8000b000005 */
[----:B------:R3:W-:Y:S01]  /*3210*/  STS [UR6+0x120], R0 ;  /* 0x00012000ff007988 */ /* 0x0007e20008000806 */
[----:B------:R-:W-:Y:S05]  /*3220*/  BRA `(.L_x_58) ;  /* 0x0000000000107947 */ /* 0x000fea0003800000 */
.L_x_57:
[----:B------:R-:W-:Y:S02]  /*3230*/  MOV R0, 0xffffffff ;  /* 0xffffffff00007802 */ /* 0x000fe40000000f00 */
[----:B--2---:R-:W-:-:S03]  /*3240*/  MOV R4, 0x3270 ;  /* 0x0000327000047802 */ /* 0x004fc60000000f00 */
[----:B------:R2:W-:Y:S04]  /*3250*/  STS [UR6+0x120], R0 ;  /* 0x00012000ff007988 */ /* 0x0005e80008000806 */
[----:B-12---:R-:W-:Y:S05]  /*3260*/  CALL.REL.NOINC `($__internal_1_$__cuda_sm10x_tcgen05_guardrail_trap_phase_invalid_during_alloc) ;  /* 0x0000007800f87944 */ /* 0x006fea0003c00000 */
.L_x_58:
[----:B------:R-:W-:Y:S05]  /*3270*/  WARPSYNC.ALL ;  /* 0x0000000000007948 */ /* 0x000fea0003800000 */
[----:B------:R-:W4:Y:S01]  /*3280*/  S2UR UR4, SR_CgaCtaId ;  /* 0x00000000000479c3 */ /* 0x000f220000008800 */
[----:B------:R-:W-:Y:S01]  /*3290*/  UMOV UR27, 0x400 ;  /* 0x00000400001b7882 */ /* 0x000fe20000000000 */
[----:B------:R-:W-:-:S06]  /*32a0*/  NOP ;  /* 0x0000000000007918 */ /* 0x000fcc0000000000 */
[----:B------:R-:W-:Y:S06]  /*32b0*/  BAR.ARV 0x6, 0xa0 ;  /* 0x0182800000007b1d */ /* 0x000fec0000002000 */
[----:B------:R-:W5:Y:S01]  /*32c0*/  LDCU UR5, c[0x0][0x38c] ;  /* 0x00007180ff0577ac */ /* 0x000f620008000800 */
[----:B---3--:R-:W-:Y:S01]  /*32d0*/  LOP3.LUT R0, R3, 0xffff, RZ, 0xc0, !PT ;  /* 0x0000ffff03007812 */ /* 0x008fe200078ec0ff */
[----:B------:R-:W-:Y:S02]  /*32e0*/  HFMA2 R12, -RZ, RZ, 0, 0 ;  /* 0x00000000ff0c7431 */ /* 0x000fe400000001ff */
[----:B------:R-:W-:Y:S01]  /*32f0*/  IMAD.MOV.U32 R7, RZ, RZ, 0x1 ;  /* 0x00000001ff077424 */ /* 0x000fe200078e00ff */
[----:B------:R-:W3:Y:S01]  /*3300*/  LDCU UR7, c[0x0][0x38c] ;  /* 0x00007180ff0777ac */ /* 0x000ee20008000800 */
[----:B------:R-:W-:Y:S01]  /*3310*/  R2UR UR28, R0 ;  /* 0x00000000001c72ca */ /* 0x000fe200000e0000 */
[----:B------:R-:W-:Y:S01]  /*3320*/  IMAD.MOV.U32 R0, RZ, RZ, RZ ;  /* 0x000000ffff007224 */ /* 0x000fe200078e00ff */
[----:B------:R-:W-:Y:S01]  /*3330*/  UMOV UR30, URZ ;  /* 0x000000ff001e7c82 */ /* 0x000fe20008000000 */
[----:B------:R-:W-:Y:S01]  /*3340*/  UMOV UR23, URZ ;  /* 0x000000ff00177c82 */ /* 0x000fe20008000000 */
[----:B----4-:R-:W-:Y:S01]  /*3350*/  ULEA UR27, UR4, UR27, 0x18 ;  /* 0x0000001b041b7291 */ /* 0x010fe2000f8ec0ff */
[----:B------:R-:W-:Y:S01]  /*3360*/  UMOV UR38, 0x0 ;  /* 0x0000000000267882 */ /* 0x000fe20000000000 */
[----:B------:R-:W-:-:S02]  /*3370*/  UMOV UR39, 0x43c0010 ;  /* 0x043c001000277882 */ /* 0x000fc40000000000 */
[----:B------:R-:W-:Y:S02]  /*3380*/  UIADD3 UR4, UPT, UPT, UR27, 0x7a00, URZ ;  /* 0x00007a001b047890 */ /* 0x000fe4000fffe0ff */
[----:B------:R-:W-:Y:S02]  /*3390*/  UIADD3 UR6, UPT, UPT, UR27, 0x11a00, URZ ;  /* 0x00011a001b067890 */ /* 0x000fe4000fffe0ff */
[----:B-----5:R-:W-:Y:S01]  /*33a0*/  UIADD3 UR5, UPT, UPT, UR5, 0x7f, URZ ;  /* 0x0000007f05057890 */ /* 0x020fe2000fffe0ff */
[----:B------:R-:W4:Y:S01]  /*33b0*/  LDS R2, [UR27+0x120] ;  /* 0x0001201bff027984 */ /* 0x000f220008000800 */
[----:B-1----:R-:W-:Y:S01]  /*33c0*/  UMOV UR36, 0x0 ;  /* 0x0000000000247882 */ /* 0x002fe20000000000 */
[----:B------:R-:W-:Y:S01]  /*33d0*/  UMOV UR37, 0x43c0010 ;  /* 0x043c001000257882 */ /* 0x000fe20000000000 */
[----:B------:R-:W-:Y:S02]  /*33e0*/  USHF.R.S32.HI UR40, URZ, 0x1f, UR5 ;  /* 0x0000001fff287899 */ /* 0x000fe40008011405 */
[----:B---3--:R-:W-:-:S02]  /*33f0*/  UISETP.GE.AND UP4, UPT, UR7, 0x1, UPT ;  /* 0x000000010700788c */ /* 0x008fc4000bf86270 */
[----:B------:R-:W-:Y:S02]  /*3400*/  ULEA.HI UR40, UR40, UR5, URZ, 0x7 ;  /* 0x0000000528287291 */ /* 0x000fe4000f8f38ff */
[----:B------:R-:W-:Y:S02]  /*3410*/  USHF.R.U32.HI UR5, URZ, 0x4, UR4 ;  /* 0x00000004ff057899 */ /* 0x000fe40008011604 */
[----:B------:R-:W-:Y:S02]  /*3420*/  USHF.R.S32.HI UR40, URZ, 0x7, UR40 ;  /* 0x00000007ff287899 */ /* 0x000fe40008011428 */
[----:B------:R-:W-:Y:S02]  /*3430*/  USHF.R.U32.HI UR4, URZ, 0x4, UR6 ;  /* 0x00000004ff047899 */ /* 0x000fe40008011606 */
[----:B------:R-:W-:Y:S02]  /*3440*/  UISETP.LT.AND UP0, UPT, UR40, 0x1, UPT ;  /* 0x000000012800788c */ /* 0x000fe4000bf01270 */
[----:B------:R-:W-:-:S02]  /*3450*/  ULOP3.LUT UR5, UR5, 0x3fff, URZ, 0xc0, !UPT ;  /* 0x00003fff05057892 */ /* 0x000fc4000f8ec0ff */
[----:B------:R-:W-:Y:S02]  /*3460*/  ULOP3.LUT UR4, UR4, 0x3fff, URZ, 0xc0, !UPT ;  /* 0x00003fff04047892 */ /* 0x000fe4000f8ec0ff */
[----:B------:R-:W-:Y:S02]  /*3470*/  USEL UR41, UR40, 0x1, !UP0 ;  /* 0x0000000128297887 */ /* 0x000fe4000c000000 */
[----:B------:R-:W-:Y:S02]  /*3480*/  ULOP3.LUT UR29, UR5, 0x10000, URZ, 0xfc, !UPT ;  /* 0x00010000051d7892 */ /* 0x000fe4000f8efcff */
[----:B------:R-:W-:Y:S02]  /*3490*/  ULOP3.LUT UR4, UR4, 0x10000, URZ, 0xfc, !UPT ;  /* 0x0001000004047892 */ /* 0x000fe4000f8efcff */
[----:B------:R-:W-:Y:S01]  /*34a0*/  UIADD3 UR41, UPT, UPT, -UR41, URZ, URZ ;  /* 0x000000ff29297290 */ /* 0x000fe2000fffe1ff */
[----:B------:R-:W-:Y:S01]  /*34b0*/  UMOV UR34, 0x0 ;  /* 0x0000000000227882 */ /* 0x000fe20000000000 */
[----:B------:R-:W-:Y:S01]  /*34c0*/  UMOV UR35, 0x43c0010 ;  /* 0x043c001000237882 */ /* 0x000fe20000000000 */
[----:B------:R-:W-:Y:S01]  /*34d0*/  UMOV UR32, 0x0 ;  /* 0x0000000000207882 */ /* 0x000fe20000000000 */
[----:B------:R-:W-:Y:S01]  /*34e0*/  UMOV UR33, 0x43c0010 ;  /* 0x043c001000217882 */ /* 0x000fe20000000000 */
[----:B----4-:R-:W-:Y:S01]  /*34f0*/  R2UR UR42, R2 ;  /* 0x00000000022a72ca */ /* 0x010fe200000e0000 */
[----:B------:R-:W-:-:S14]  /*3500*/  IMAD.MOV.U32 R2, RZ, RZ, RZ ;  /* 0x000000ffff027224 */ /* 0x000fdc00078e00ff */
.L_x_67:
[----:B------:R-:W-:Y:S02]  /*3510*/  LEA R3, R2, UR27, 0x3 ;  /* 0x0000001b02037c11 */ /* 0x000fe4000f8e18ff */
[----:B--2---:R-:W-:Y:S02]  /*3520*/  SHF.L.U32 R4, R12, 0x1f, RZ ;  /* 0x0000001f0c047819 */ /* 0x004fe400000006ff */
[----:B------:R-:W-:Y:S01]  /*3530*/  PLOP3.LUT P0, PT, PT, PT, UP4, 0x80, 0x8 ;  /* 0x000000000008781c */ /* 0x000fe20003f0f048 */
[----:B------:R-:W-:Y:S01]  /*3540*/  VIADD R5, R3, 0x80 ;  /* 0x0000008003057836 */ /* 0x000fe20000000000 */
[----:B-1----:R-:W1:Y:S02]  /*3550*/  SYNCS.PHASECHK.TRANS64.TRYWAIT P1, [R3+URZ+0x70], R4 ;  /* 0x00007004030075a7 */ /* 0x002e6400080211ff */
[----:B-1----:R-:W-:Y:S09]  /*3560*/  @!P1 BRA `(.L_x_61) ;  /* 0x0000007000fc9947 */ /* 0x002ff20003800000 */
.L_x_130:
[----:B------:R-:W-:Y:S01]  /*3570*/  LEA R6, R2, UR27, 0x4 ;  /* 0x0000001b02067c11 */ /* 0x000fe2000f8e20ff */
[----:B------:R-:W-:Y:S01]  /*3580*/  @UP4 ULEA UR5, UR23, UR27, 0x3 ;  /* 0x0000001b17054291 */ /* 0x000fe2000f8e18ff */
[----:B------:R-:W-:Y:S01]  /*3590*/  PLOP3.LUT P1, PT, PT, PT, PT, 0x80, 0x8 ;  /* 0x000000000008781c */ /* 0x000fe20003f2f070 */
[----:B------:R-:W-:Y:S01]  /*35a0*/  ULEA UR31, UR30, UR27, 0x3 ;  /* 0x0000001b1e1f7291 */ /* 0x000fe2000f8e18ff */
[----:B------:R-:W-:Y:S01]  /*35b0*/  PRMT R5, RZ, 0x654, R5 ;  /* 0x00000654ff057816 */ /* 0x000fe20000000005 */
[----:B------:R2:W3:Y:S01]  /*35c0*/  LDS.128 R8, [R6+0x100] ;  /* 0x0001000006087984 */ /* 0x0004e20000000c00 */
[----:B-1----:R-:W-:Y:S02]  /*35d0*/  @P0 SHF.L.U32 R4, R0, 0x1f, RZ ;  /* 0x0000001f00040819 */ /* 0x002fe400000006ff */
[----:B------:R-:W-:Y:S01]  /*35e0*/  SHF.L.U32 R3, R7, 0x1f, RZ ;  /* 0x0000001f07037819 */ /* 0x000fe200000006ff */
[----:B------:R-:W-:Y:S01]  /*35f0*/  @!PT LDS RZ, [RZ] ;  /* 0x00000000fffff984 */ /* 0x000fe20000000800 */
[----:B------:R-:W-:Y:S01]  /*3600*/  @!PT LDS RZ, [RZ] ;  /* 0x00000000fffff984 */ /* 0x000fe20000000800 */
[----:B------:R-:W-:Y:S01]  /*3610*/  @!PT LDS RZ, [RZ] ;  /* 0x00000000fffff984 */ /* 0x000fe20000000800 */
[----:B------:R-:W-:Y:S01]  /*3620*/  @!PT LDS RZ, [RZ] ;  /* 0x00000000fffff984 */ /* 0x000fe20000000800 */
[----:B------:R1:W-:Y:S06]  /*3630*/  MEMBAR.ALL.CTA ;  /* 0x0000000000007992 */ /* 0x0003ec0000008000 */
[----:B-1----:R-:W1:Y:S02]  /*3640*/  FENCE.VIEW.ASYNC.S ;  /* 0x00000000000073c6 */ /* 0x002e640000000000 */
[----:B-1----:R2:W-:Y:S01]  /*3650*/  SYNCS.ARRIVE.TRANS64.RED.A1T0 RZ, [R5+URZ], RZ ;  /* 0x000000ff05ff79a7 */ /* 0x0025e200081004ff */
[----:B------:R2:W1:Y:S01]  /*3660*/  @P0 SYNCS.PHASECHK.TRANS64.TRYWAIT P1, [UR5], R4 ;  /* 0x00000004ff0005a7 */ /* 0x0004620008021105 */
[----:B------:R-:W-:-:S04]  /*3670*/  ULEA.HI UR5, UR30, UR30, URZ, 0x1 ;  /* 0x0000001e1e057291 */ /* 0x000fc8000f8f08ff */
[----:B------:R-:W-:Y:S02]  /*3680*/  ULOP3.LUT UR6, UR5, 0xffe, URZ, 0xc0, !UPT ;  /* 0x00000ffe05067892 */ /* 0x000fe4000f8ec0ff */
[----:B------:R-:W-:Y:S02]  /*3690*/  USHF.R.U32.HI UR22, URZ, 0x1, UR5 ;  /* 0x00000001ff167899 */ /* 0x000fe40008011605 */
[----:B------:R-:W-:Y:S02]  /*36a0*/  UIADD3 UR5, UPT, UPT, -UR6, UR30, URZ ;  /* 0x0000001e06057290 */ /* 0x000fe4000fffe1ff */
[----:B------:R-:W-:-:S04]  /*36b0*/  UIMAD UR22, UR22, 0xf0, UR42 ;  /* 0x000000f0161678a4 */ /* 0x000fc8000f8e022a */
[----:B------:R-:W-:Y:S01]  /*36c0*/  ULEA UR22, UR5, UR22, 0x14 ;  /* 0x0000001605167291 */ /* 0x000fe2000f8ea0ff */
[----:B------:R-:W4:Y:S02]  /*36d0*/  SYNCS.PHASECHK.TRANS64.TRYWAIT P0, [UR31+0xb0], R3 ;  /* 0x0000b003ff0075a7 */ /* 0x000f24000800111f */
[----:B-1234-:R-:W-:Y:S09]  /*36e0*/  @!P0 BRA `(.L_x_62) ;  /* 0x0000007000b08947 */ /* 0x01eff20003800000 */
.L_x_132:
[----:B-1----:R-:W-:Y:S01]  /*36f0*/  IADD3 R4, PT, PT, R2, 0x1, RZ ;  /* 0x0000000102047810 */ /* 0x002fe20007ffe0ff */
[----:B------:R-:W-:Y:S06]  /*3700*/  BRA.U !UP4, `(.L_x_63) ;  /* 0x000000010cc07547 */ /* 0x000fec000b800000 */
[----:B------:R-:W-:Y:S01]  /*3710*/  UPLOP3.LUT UP2, UPT, UPT, UPT, UPT, 0x40, 0x4 ;  /* 0x000000000004789c */ /* 0x000fe20003f4e870 */
[----:B------:R-:W-:Y:S01]  /*3720*/  UMOV UR25, UR41 ;  /* 0x0000002900197c82 */ /* 0x000fe20008000000 */
[----:B------:R-:W-:Y:S01]  /*3730*/  UMOV UR24, UR40 ;  /* 0x0000002800187c82 */ /* 0x000fe20008000000 */
[----:B------:R-:W-:-:S08]  /*3740*/  UMOV UR5, UR23 ;  /* 0x0000001700057c82 */ /* 0x000fd00008000000 */
.L_x_66:
[----:B------:R-:W-:Y:S02]  /*3750*/  UIADD3 UR25, UPT, UPT, UR25, 0x1, URZ ;  /* 0x0000000119197890 */ /* 0x000fe4000fffe0ff */
[----:B-1----:R-:W-:Y:S02]  /*3760*/  ULEA UR7, UR5, UR27, 0x3 ;  /* 0x0000001b05077291 */ /* 0x002fe4000f8e18ff */
[----:B------:R-:W-:Y:S01]  /*3770*/  UISETP.NE.AND UP3, UPT, UR25, URZ, UPT ;  /* 0x000000ff1900728c */ /* 0x000fe2000bf65270 */
[----:B--2---:R-:W-:Y:S10]  /*3780*/  @P1 BRA `(.L_x_64) ;  /* 0x00000000000c1947 */ /* 0x004ff40003800000 */
[----:B------:R-:W-:Y:S04]  /*3790*/  SHF.L.U32 R2, R0, 0x1f, RZ ;  /* 0x0000001f00027819 */ /* 0x000fe800000006ff */
[----:B------:R-:W1:Y:S02]  /*37a0*/  SYNCS.PHASECHK.TRANS64.TRYWAIT P0, [UR7], R2 ;  /* 0x00000002ff0075a7 */ /* 0x000e640008001107 */
[----:B-1----:R-:W-:Y:S05]  /*37b0*/  @!P0 BRA `(.L_x_65) ;  /* 0x0000007000948947 */ /* 0x002fea0003800000 */
.L_x_64:
[----:B------:R-:W-:Y:S01]  /*37c0*/  UISETP.NE.AND UP0, UPT, UR24, 0x1, UPT ;  /* 0x000000011800788c */ /* 0x000fe2000bf05270 */
[----:B------:R-:W-:Y:S01]  /*37d0*/  PLOP3.LUT P1, PT, PT, PT, PT, 0x80, 0x8 ;  /* 0x000000000008781c */ /* 0x000fe20003f2f070 */
[----:B------:R-:W-:Y:S02]  /*37e0*/  UIADD3 UR6, UPT, UPT, UR5, 0x1, URZ ;  /* 0x0000000105067890 */ /* 0x000fe4000fffe0ff */
[----:B------:R-:W-:Y:S02]  /*37f0*/  UIADD3 UR26, UPT, UPT, UR7, 0x28, URZ ;  /* 0x00000028071a7890 */ /* 0x000fe4000fffe0ff */
[----:B------:R-:W-:Y:S01]  /*3800*/  UISETP.NE.AND UP1, UPT, UR6, 0x5, UPT ;  /* 0x000000050600788c */ /* 0x000fe2000bf25270 */
[----:B------:R-:W-:Y:S01]  /*3810*/  PLOP3.LUT P0, PT, PT, PT, UP0, 0x80, 0x8 ;  /* 0x000000000008781c */ /* 0x000fe20003f0f008 */
[----:B------:R-:W-:Y:S02]  /*3820*/  UIADD3 UR24, UPT, UPT, UR24, -0x1, URZ ;  /* 0xffffffff18187890 */ /* 0x000fe4000fffe0ff */
[----:B------:R-:W-:Y:S02]  /*3830*/  USEL UR8, URZ, 0x1, UP1 ;  /* 0x00000001ff087887 */ /* 0x000fe40008800000 */
[----:B------:R-:W-:Y:S01]  /*3840*/  USEL UR23, UR6, URZ, UP1 ;  /* 0x000000ff06177287 */ /* 0x000fe20008800000 */
[----:B------:R-:W-:Y:S01]  /*3850*/  UMOV UR7, 0x40004040 ;  /* 0x4000404000077882 */ /* 0x000fe20000000000 */
[----:B------:R-:W-:Y:S02]  /*3860*/  UMOV UR9, 0x40004040 ;  /* 0x4000404000097882 */ /* 0x000fe40000000000 */
[----:B------:R-:W-:Y:S01]  /*3870*/  @UP0 ULEA UR6, UR23, UR27, 0x3 ;  /* 0x0000001b17060291 */ /* 0x000fe2000f8e18ff */
[----:B------:R-:W-:Y:S01]  /*3880*/  LOP3.LUT R0, R0, UR8, RZ, 0x3c, !PT ;  /* 0x0000000800007c12 */ /* 0x000fe2000f8e3cff */
[----:B------:R-:W-:Y:S01]  /*3890*/  ULEA UR8, UR5, UR29, 0x9 ;  /* 0x0000001d05087291 */ /* 0x000fe2000f8e48ff */
[----:B------:R-:W-:Y:S02]  /*38a0*/  UMOV UR21, 0x40004040 ;  /* 0x4000404000157882 */ /* 0x000fe40000000000 */
[----:B-1----:R-:W-:Y:S01]  /*38b0*/  @P0 SHF.L.U32 R2, R0, 0x1f, RZ ;  /* 0x0000001f00020819 */ /* 0x002fe200000006ff */
[----:B------:R-:W-:Y:S02]  /*38c0*/  UIADD3 UR18, UPT, UPT, UR8, 0x2, URZ ;  /* 0x0000000208127890 */ /* 0x000fe4000fffe0ff */
[----:B------:R-:W-:Y:S01]  /*38d0*/  UIADD3 UR14, UPT, UPT, UR8, 0x4, URZ ;  /* 0x00000004080e7890 */ /* 0x000fe2000fffe0ff */
[----:B------:R1:W2:Y:S01]  /*38e0*/  @P0 SYNCS.PHASECHK.TRANS64.TRYWAIT P1, [UR6], R2 ;  /* 0x00000002ff0005a7 */ /* 0x0002a20008021106 */
[----:B------:R-:W-:Y:S02]  /*38f0*/  UIMAD UR6, UR5, 0x780, UR4 ;  /* 0x00000780050678a4 */ /* 0x000fe4000f8e0204 */
[----:B------:R-:W-:Y:S02]  /*3900*/  UIADD3 UR10, UPT, UPT, UR8, 0x6, URZ ;  /* 0x00000006080a7890 */ /* 0x000fe4000fffe0ff */
[----:B------:R-:W-:Y:S02]  /*3910*/  UIADD3 UR20, UPT, UPT, UR6, 0x2, URZ ;  /* 0x0000000206147890 */ /* 0x000fe4000fffe0ff */
[----:B------:R-:W-:Y:S02]  /*3920*/  UIADD3 UR16, UPT, UPT, UR6, 0x4, URZ ;  /* 0x0000000406107890 */ /* 0x000fe4000fffe0ff */
[----:B------:R-:W-:Y:S01]  /*3930*/  UIADD3 UR12, UPT, UPT, UR6, 0x6, URZ ;  /* 0x00000006060c7890 */ /* 0x000fe2000fffe0ff */
[----:B------:R1:W-:Y:S01]  /*3940*/  UTCQMMA gdesc[UR8], gdesc[UR6], tmem[UR22], tmem[UR38], idesc[UR39], UP2 ;  /* 0x00ff2606080075ea */ /* 0x0003e20009000316 */
[----:B------:R-:W-:Y:S01]  /*3950*/  UPLOP3.LUT UP2, UPT, UPT, UPT, UPT, 0x80, 0x8 ;  /* 0x000000000008789c */ /* 0x000fe20003f4f070 */
[----:B------:R-:W-:Y:S01]  /*3960*/  UMOV UR19, 0x40004040 ;  /* 0x4000404000137882 */ /* 0x000fe20000000000 */
[----:B------:R-:W-:Y:S01]  /*3970*/  UMOV UR17, 0x40004040 ;  /* 0x4000404000117882 */ /* 0x000fe20000000000 */
[----:B------:R1:W-:Y:S01]  /*3980*/  UTCQMMA gdesc[UR18], gdesc[UR20], tmem[UR22], tmem[UR36], idesc[UR37], UPT ;  /* 0x00ff2414120075ea */ /* 0x0003e2000b800316 */
[----:B------:R-:W-:Y:S01]  /*3990*/  UMOV UR15, 0x40004040 ;  /* 0x40004040000f7882 */ /* 0x000fe20000000000 */
[----:B------:R-:W-:Y:S01]  /*39a0*/  UMOV UR13, 0x40004040 ;  /* 0x40004040000d7882 */ /* 0x000fe20000000000 */
[----:B------:R-:W-:Y:S01]  /*39b0*/  UMOV UR11, 0x40004040 ;  /* 0x40004040000b7882 */ /* 0x000fe20000000000 */
[----:B------:R1:W-:Y:S01]  /*39c0*/  UTCQMMA gdesc[UR14], gdesc[UR16], tmem[UR22], tmem[UR34], idesc[UR35], UPT ;  /* 0x00ff22100e0075ea */ /* 0x0003e2000b800316 */
[----:B------:R1:W-:Y:S01]  /*39d0*/  UTCQMMA gdesc[UR10], gdesc[UR12], tmem[UR22], tmem[UR32], idesc[UR33], UPT ;  /* 0x00ff200c0a0075ea */ /* 0x0003e2000b800316 */
[----:B------:R1:W-:Y:S01]  /*39e0*/  UTCBAR.MULTICAST [UR26], URZ, UR28 ;  /* 0x000000ff1a0073e9 */ /* 0x0003e2000800081c */
[----:B------:R-:W-:Y:S01]  /*39f0*/  UMOV UR5, UR23 ;  /* 0x0000001700057c82 */ /* 0x000fe20008000000 */
[----:B------:R-:W-:Y:S05]  /*3a00*/  BRA.U UP3, `(.L_x_66) ;  /* 0xfffffffd03507547 */ /* 0x000fea000b83ffff */
.L_x_63:
[----:B------:R-:W-:Y:S01]  /*3a10*/  UIADD3 UR5, UPT, UPT, UR30, 0x1, URZ ;  /* 0x000000011e057890 */ /* 0x000fe2000fffe0ff */
[----:B------:R-:W-:Y:S01]  /*3a20*/  LOP3.LUT P0, RZ, R10, 0x1, RZ, 0xc0, !PT ;  /* 0x000000010aff7812 */ /* 0x000fe2000780c0ff */
[----:B-1----:R-:W-:Y:S01]  /*3a30*/  UIADD3 UR6, UPT, UPT, UR31, 0x90, URZ ;  /* 0x000000901f067890 */ /* 0x002fe2000fffe0ff */
[----:B--2---:R-:W-:Y:S01]  /*3a40*/  ISETP.NE.AND P1, PT, R4, 0x2, PT ;  /* 0x000000020400780c */ /* 0x004fe20003f25270 */
[----:B------:R-:W-:-:S03]  /*3a50*/  UISETP.NE.AND UP0, UPT, UR5, 0x4, UPT ;  /* 0x000000040500788c */ /* 0x000fc6000bf05270 */
[----:B------:R-:W-:Y:S01]  /*3a60*/  SEL R2, RZ, 0x1, P1 ;  /* 0x00000001ff027807 */ /* 0x000fe20000800000 */
[----:B------:R-:W-:Y:S02]  /*3a70*/  USEL UR7, URZ, 0x1, UP0 ;  /* 0x00000001ff077887 */ /* 0x000fe40008000000 */
[----:B------:R-:W-:Y:S01]  /*3a80*/  USEL UR30, UR5, URZ, UP0 ;  /* 0x000000ff051e7287 */ /* 0x000fe20008000000 */
[----:B------:R1:W-:Y:S01]  /*3a90*/  UTCBAR [UR6], URZ ;  /* 0x000000ff060073e9 */ /* 0x0003e200080000ff */
[----:B------:R-:W-:Y:S02]  /*3aa0*/  LOP3.LUT R12, R12, R2, RZ, 0x3c, !PT ;  /* 0x000000020c0c7212 */ /* 0x000fe400078e3cff */
[----:B------:R-:W-:Y:S02]  /*3ab0*/  LOP3.LUT R7, R7, UR7, RZ, 0x3c, !PT ;  /* 0x0000000707077c12 */ /* 0x000fe4000f8e3cff */
[----:B------:R-:W-:Y:S01]  /*3ac0*/  SEL R2, R4, RZ, P1 ;  /* 0x000000ff04027207 */ /* 0x000fe20000800000 */
[----:B------:R-:W-:Y:S06]  /*3ad0*/  @P0 BRA `(.L_x_67) ;  /* 0xfffffff8008c0947 */ /* 0x000fec000383ffff */
[----:B------:R-:W2:Y:S01]  /*3ae0*/  S2UR UR8, SR_CgaCtaId ;  /* 0x00000000000879c3 */ /* 0x000ea20000008800 */
[----:B------:R-:W-:Y:S01]  /*3af0*/  ELECT P0, URZ, PT ;  /* 0x0000000000ff782f */ /* 0x000fe20003800000 */
[----:B------:R-:W-:Y:S01]  /*3b00*/  IMAD.MOV.U32 R2, RZ, RZ, 0x1 ;  /* 0x00000001ff027424 */ /* 0x000fe200078e00ff */
[----:B------:R-:W-:Y:S01]  /*3b10*/  UIADD3 UR27, UPT, UPT, UR27, 0xb0, URZ ;  /* 0x000000b01b1b7890 */ /* 0x000fe2000fffe0ff */
[----:B------:R-:W-:Y:S01]  /*3b20*/  SHF.L.U32 R0, R7, 0x1f, RZ ;  /* 0x0000001f07007819 */ /* 0x000fe200000006ff */
[----:B------:R-:W-:-:S03]  /*3b30*/  UMOV UR4, 0x40 ;  /* 0x0000004000047882 */ /* 0x000fc60000000000 */
[----:B------:R-:W-:Y:S01]  /*3b40*/  UVIRTCOUNT.DEALLOC.SMPOOL 0x80 ;  /* 0x000000800000784c */ /* 0x000fe20000000000 */
[----:B--2---:R-:W-:Y:S02]  /*3b50*/  ULEA UR8, UR8, UR4, 0x18 ;  /* 0x0000000408087291 */ /* 0x004fe4000f8ec0ff */
[----:B------:R-:W-:-:S07]  /*3b60*/  ULEA UR4, UR30, UR27, 0x3 ;  /* 0x0000001b1e047291 */ /* 0x000fce000f8e18ff */
[----:B------:R2:W-:Y:S02]  /*3b70*/  @P0 STS.U8 [UR8+0x1c], R2 ;  /* 0x00001c02ff000988 */ /* 0x0005e40008000008 */
[----:B------:R-:W3:Y:S02]  /*3b80*/  SYNCS.PHASECHK.TRANS64.TRYWAIT P0, [UR4], R0 ;  /* 0x00000000ff0075a7 */ /* 0x000ee40008001104 */
[----:B--23--:R-:W-:Y:S05]  /*3b90*/  @!P0 BRA `(.L_x_68) ;  /* 0x0000006c00b48947 */ /* 0x00cfea0003800000 */
.L_x_135:
[----:B------:R-:W-:-:S04]  /*3ba0*/  UIADD3 UR4, UPT, UPT, UR30, 0x1, URZ ;  /* 0x000000011e047890 */ /* 0x000fc8000fffe0ff */
[----:B------:R-:W-:-:S04]  /*3bb0*/  UISETP.NE.AND UP0, UPT, UR4, 0x4, UPT ;  /* 0x000000040400788c */ /* 0x000fc8000bf05270 */
[----:B-1----:R-:W-:Y:S02]  /*3bc0*/  USEL UR6, URZ, 0x1, UP0 ;  /* 0x00000001ff067887 */ /* 0x002fe40008000000 */
[----:B------:R-:W-:-:S04]  /*3bd0*/  USEL UR4, UR4, URZ, UP0 ;  /* 0x000000ff04047287 */ /* 0x000fc80008000000 */
[----:B------:R-:W-:Y:S01]  /*3be0*/  ULEA UR5, UR4, UR27, 0x3 ;  /* 0x0000001b04057291 */ /* 0x000fe2000f8e18ff */
[----:B--2---:R-:W-:-:S04]  /*3bf0*/  LOP3.LUT R0, R7, UR6, RZ, 0x3c, !PT ;  /* 0x0000000607007c12 */ /* 0x004fc8000f8e3cff */
[----:B------:R-:W-:-:S04]  /*3c00*/  SHF.L.U32 R2, R0, 0x1f, RZ ;  /* 0x0000001f00027819 */ /* 0x000fc800000006ff */
[----:B------:R-:W1:Y:S02]  /*3c10*/  SYNCS.PHASECHK.TRANS64.TRYWAIT P0, [UR5], R2 ;  /* 0x00000002ff0075a7 */ /* 0x000e640008001105 */
[----:B-1----:R-:W-:Y:S05]  /*3c20*/  @!P0 BRA `(.L_x_69) ;  /* 0x0000006c00a88947 */ /* 0x002fea0003800000 */
.L_x_137:
        /* <DEDUP_REMOVED lines=9> */
.L_x_139:
[----:B------:R-:W-:-:S04]  /*3cc0*/  UIADD3 UR4, UPT, UPT, UR4, 0x1, URZ ;  /* 0x0000000104047890 */ /* 0x000fc8000fffe0ff */
[----:B------:R-:W-:-:S04]  /*3cd0*/  UISETP.NE.AND UP0, UPT, UR4, 0x4, UPT ;  /* 0x000000040400788c */ /* 0x000fc8000bf05270 */
[----:B------:R-:W-:Y:S02]  /*3ce0*/  USEL UR5, URZ, 0x1, UP0 ;  /* 0x00000001ff057887 */ /* 0x000fe40008000000 */
[----:B------:R-:W-:-:S04]  /*3cf0*/  USEL UR4, UR4, URZ, UP0 ;  /* 0x000000ff04047287 */ /* 0x000fc80008000000 */
[----:B------:R-:W-:Y:S01]  /*3d00*/  ULEA UR4, UR4, UR27, 0x3 ;  /* 0x0000001b04047291 */ /* 0x000fe2000f8e18ff */
[----:B------:R-:W-:-:S04]  /*3d10*/  LOP3.LUT R0, R0, UR5, RZ, 0x3c, !PT ;  /* 0x0000000500007c12 */ /* 0x000fc8000f8e3cff */
[----:B------:R-:W-:-:S04]  /*3d20*/  SHF.L.U32 R0, R0, 0x1f, RZ ;  /* 0x0000001f00007819 */ /* 0x000fc800000006ff */
[----:B------:R-:W2:Y:S02]  /*3d30*/  SYNCS.PHASECHK.TRANS64.TRYWAIT P0, [UR4], R0 ;  /* 0x00000000ff0075a7 */ /* 0x000ea40008001104 */
[----:B--2---:R-:W-:Y:S05]  /*3d40*/  @!P0 BRA `(.L_x_71) ;  /* 0x0000006c00908947 */ /* 0x004fea0003800000 */
.L_x_141:
[----:B------:R-:W-:Y:S01]  /*3d50*/  NOP ;  /* 0x0000000000007918 */ /* 0x000fe20000000000 */
[----:B-1----:R-:W1:Y:S01]  /*3d60*/  LDS R0, [UR8+0x14] ;  /* 0x00001408ff007984 */ /* 0x002e620008000800 */
[----:B------:R-:W-:Y:S01]  /*3d70*/  ULOP3.LUT UR4, UR42, 0xffff, URZ, 0xc0, !UPT ;  /* 0x0000ffff2a047892 */ /* 0x000fe2000f8ec0ff */
[----:B------:R-:W-:Y:S01]  /*3d80*/  UMOV UR5, 0xffff ;  /* 0x0000ffff00057882 */ /* 0x000fe20000000000 */
[----:B------:R-:W-:Y:S02]  /*3d90*/  UMOV UR6, 0x1 ;  /* 0x0000000100067882 */ /* 0x000fe40000000000 */
[----:B------:R-:W-:-:S04]  /*3da0*/  USHF.R.U32.HI UR4, URZ, 0x5, UR4 ;  /* 0x00000005ff047899 */ /* 0x000fc80008011604 */
[----:B------:R-:W-:Y:S02]  /*3db0*/  USHF.L.U32 UR5, UR5, UR4, URZ ;  /* 0x0000000405057299 */ /* 0x000fe400080006ff */
[----:B------:R-:W-:-:S04]  /*3dc0*/  USHF.L.U32 UR4, UR6, UR4, URZ ;  /* 0x0000000406047299 */ /* 0x000fc800080006ff */
[----:B-1----:R-:W-:-:S04]  /*3dd0*/  LOP3.LUT R0, R0, UR5, RZ, 0xc0, !PT ;  /* 0x0000000500007c12 */ /* 0x002fc8000f8ec0ff */
[----:B------:R-:W-:-:S13]  /*3de0*/  ISETP.NE.AND P0, PT, R0, UR5, PT ;  /* 0x0000000500007c0c */ /* 0x000fda000bf05270 */
[----:B------:R-:W-:Y:S05]  /*3df0*/  @P0 BRA `(.L_x_72) ;  /* 0x0000000000580947 */ /* 0x000fea0003800000 */
[----:B------:R-:W1:Y:S02]  /*3e00*/  LDS R0, [UR8+0x18] ;  /* 0x00001808ff007984 */ /* 0x000e640008000800 */
[----:B-1----:R-:W-:-:S04]  /*3e10*/  LOP3.LUT R0, R0, UR4, RZ, 0xc0, !PT ;  /* 0x0000000400007c12 */ /* 0x002fc8000f8ec0ff */
[----:B------:R-:W-:-:S13]  /*3e20*/  ISETP.NE.AND P0, PT, R0, UR4, PT ;  /* 0x0000000400007c0c */ /* 0x000fda000bf05270 */
[----:B------:R-:W-:Y:S05]  /*3e30*/  @P0 BRA `(.L_x_73) ;  /* 0x00000000003c0947 */ /* 0x000fea0003800000 */
[----:B------:R-:W1:Y:S01]  /*3e40*/  S2R R2, SR_LANEID ;  /* 0x0000000000027919 */ /* 0x000e620000000000 */
[----:B------:R-:W-:-:S06]  /*3e50*/  ULOP3.LUT UR5, URZ, UR5, URZ, 0x33, !UPT ;  /* 0x00000005ff057292 */ /* 0x000fcc000f8e33ff */
[----:B------:R-:W-:-:S04]  /*3e60*/  IMAD.U32 R0, RZ, RZ, UR5 ;  /* 0x00000005ff007e24 */ /* 0x000fc8000f8e00ff */
[----:B------:R2:W3:Y:S02]  /*3e70*/  REDUX UR7, R0 ;  /* 0x00000000000773c4 */ /* 0x0004e40000000000 */
[----:B------:R4:W-:Y:S01]  /*3e80*/  UTCATOMSWS.AND URZ, UR5 ;  /* 0x0000000500ff79e3 */ /* 0x0009e20008000000 */
[----:B--2---:R-:W-:Y:S01]  /*3e90*/  LOP3.LUT R0, RZ, UR4, RZ, 0x33, !PT ;  /* 0x00000004ff007c12 */ /* 0x004fe2000f8e33ff */
[----:B------:R-:W-:Y:S02]  /*3ea0*/  VOTEU.ANY UR4, UPT, PT ;  /* 0x0000000000047886 */ /* 0x000fe400038e0100 */
[----:B------:R-:W-:Y:S02]  /*3eb0*/  UFLO.U32 UR4, UR4 ;  /* 0x00000004000472bd */ /* 0x000fe400080e0000 */
[----:B------:R-:W2:Y:S04]  /*3ec0*/  REDUX UR6, R0 ;  /* 0x00000000000673c4 */ /* 0x000ea80000000000 */
[----:B-1----:R-:W-:-:S02]  /*3ed0*/  ISETP.EQ.U32.AND P0, PT, R2, UR4, PT ;  /* 0x0000000402007c0c */ /* 0x002fc4000bf02070 */
[----:B---3--:R-:W-:-:S11]  /*3ee0*/  MOV R2, UR7 ;  /* 0x0000000700027c02 */ /* 0x008fd60008000f00 */
[----:B------:R4:W-:Y:S01]  /*3ef0*/  @P0 ATOMS.AND RZ, [UR8+0x14], R2 ;  /* 0x00001402ffff098c */ /* 0x0009e2000a800008 */
[----:B--2---:R-:W-:-:S05]  /*3f00*/  IMAD.U32 R0, RZ, RZ, UR6 ;  /* 0x00000006ff007e24 */ /* 0x004fca000f8e00ff */
[----:B------:R4:W-:Y:S01]  /*3f10*/  @P0 ATOMS.AND RZ, [UR8+0x18], R0 ;  /* 0x00001800ffff098c */ /* 0x0009e2000a800008 */
[----:B------:R-:W-:Y:S05]  /*3f20*/  BRA `(.L_x_74) ;  /* 0x0000000000147947 */ /* 0x000fea0003800000 */
.L_x_73:
[----:B------:R-:W-:Y:S02]  /*3f30*/  MOV R2, 0x3f50 ;  /* 0x00003f5000027802 */ /* 0x000fe40000000f00 */
[----:B------:R-:W-:Y:S05]  /*3f40*/  CALL.REL.NOINC `($__internal_0_$__cuda_sm10x_tcgen05_guardrail_trap_col_being_dealloced_not_returned_by_alloc) ;  /* 0x0000006c00b47944 */ /* 0x000fea0003c00000 */
[----:B------:R-:W-:Y:S05]  /*3f50*/  BRA `(.L_x_74) ;  /* 0x0000000000087947 */ /* 0x000fea0003800000 */
.L_x_72:
[----:B------:R-:W-:Y:S02]  /*3f60*/  MOV R2, 0x3f80 ;  /* 0x00003f8000027802 */ /* 0x000fe40000000f00 */
[----:B------:R-:W-:Y:S05]  /*3f70*/  CALL.REL.NOINC `($__internal_2_$__cuda_sm10x_tcgen05_guardrail_trap_unallocated_columns_being_dealloced) ;  /* 0x0000006c00c07944 */ /* 0x000fea0003c00000 */
.L_x_74:
[----:B------:R-:W-:Y:S01]  /*3f80*/  NOP ;  /* 0x0000000000007918 */ /* 0x000fe20000000000 */
[----:B----4-:R-:W-:Y:S05]  /*3f90*/  EXIT ;  /* 0x000000000000794d */ /* 0x010fea0003800000 */
.L_x_56:
[----:B------:R-:W-:-:S09]  /*3fa0*/  UISETP.NE.OR UP0, UPT, UR14, 0x3, !UP3 ;  /* 0x000000030e00788c */ /* 0x000fd2000df05670 */
[----:B------:R-:W-:Y:S05]  /*3fb0*/  BRA.U UP0, `(.L_x_75) ;  /* 0x00000011003c7547 */ /* 0x000fea000b800000 */
[----:B------:R-:W3:Y:S01]  /*3fc0*/  LDCU.64 UR4, c[0x0][0x888] ;  /* 0x00011100ff0477ac */ /* 0x000ee20008000a00 */
[----:B------:R-:W-:Y:S02]  /*3fd0*/  HFMA2 R10, -RZ, RZ, 0, 0 ;  /* 0x00000000ff0a7431 */ /* 0x000fe400000001ff */
[----:B------:R-:W-:Y:S01]  /*3fe0*/  IMAD.MOV.U32 R9, RZ, RZ, 0x1 ;  /* 0x00000001ff097424 */ /* 0x000fe200078e00ff */
[----:B------:R-:W-:Y:S01]  /*3ff0*/  MOV R11, 0x3c00 ;  /* 0x00003c00000b7802 */ /* 0x000fe20000000f00 */
[----:B------:R-:W4:Y:S01]  /*4000*/  LDCU UR37, c[0x0][0x370] ;  /* 0x00006e00ff2577ac */ /* 0x000f220008000800 */
[----:B------:R-:W-:Y:S01]  /*4010*/  IMAD.MOV.U32 R8, RZ, RZ, RZ ;  /* 0x000000ffff087224 */ /* 0x000fe200078e00ff */
[----:B------:R-:W4:Y:S01]  /*4020*/  LDCU.128 UR40, c[0x0][0xb10] ;  /* 0x00016200ff2877ac */ /* 0x000f220008000c00 */
[----:B------:R-:W5:Y:S01]  /*4030*/  LDCU UR31, c[0x0][0x374] ;  /* 0x00006e80ff1f77ac */ /* 0x000f620008000800 */
[----:B------:R-:W1:Y:S01]  /*4040*/  LDCU.64 UR38, c[0x0][0x890] ;  /* 0x00011200ff2677ac */ /* 0x000e620008000a00 */
[----:B---3--:R-:W-:Y:S01]  /*4050*/  UISETP.NE.U32.AND UP0, UPT, UR4, URZ, UPT ;  /* 0x000000ff0400728c */ /* 0x008fe2000bf05070 */
[----:B------:R-:W3:Y:S01]  /*4060*/  LDCU UR21, c[0x0][0xb0c] ;  /* 0x00016180ff1577ac */ /* 0x000ee20008000800 */
[----:B------:R-:W2:Y:S01]  /*4070*/  LDCU UR49, c[0x0][0xb20] ;  /* 0x00016400ff3177ac */ /* 0x000ea20008000800 */
[----:B------:R-:W2:Y:S01]  /*4080*/  LDCU UR4, c[0x0][0xb30] ;  /* 0x00016600ff0477ac */ /* 0x000ea20008000800 */
[----:B------:R-:W-:Y:S01]  /*4090*/  UMOV UR29, 0x400 ;  /* 0x00000400001d7882 */ /* 0x000fe20000000000 */
[----:B----4-:R-:W-:-:S02]  /*40a0*/  UIMAD.WIDE.U32 UR6, UR37, UR40, URZ ;  /* 0x00000028250672a5 */ /* 0x010fc4000f8e00ff */
[----:B------:R-:W-:Y:S02]  /*40b0*/  ULEA UR29, UR46, UR29, 0x18 ;  /* 0x0000001d2e1d7291 */ /* 0x000fe4000f8ec0ff */
[----:B-----5:R-:W-:Y:S02]  /*40c0*/  UIMAD.WIDE.U32 UR8, UR31, UR43, URZ ;  /* 0x0000002b1f0872a5 */ /* 0x020fe4000f8e00ff */
[----:B------:R-:W-:Y:S02]  /*40d0*/  UISETP.NE.AND.EX UP6, UPT, UR5, URZ, UPT, UP0 ;  /* 0x000000ff0500728c */ /* 0x000fe4000bfc5300 */
[----:B------:R-:W-:Y:S02]  /*40e0*/  UISETP.NE.AND UP0, UPT, UR15, 0x1, UPT ;  /* 0x000000010f00788c */ /* 0x000fe4000bf05270 */
[----:B-1----:R-:W-:Y:S02]  /*40f0*/  UISETP.NE.U32.AND UP0, UPT, UR38, URZ, UPT ;  /* 0x000000ff2600728c */ /* 0x002fe4000bf05070 */
[----:B------:R-:W-:-:S02]  /*4100*/  UIADD3 UR48, UPT, UPT, UR29, 0x50, URZ ;  /* 0x000000501d307890 */ /* 0x000fc4000fffe0ff */
[----:B------:R-:W-:Y:S01]  /*4110*/  USEL UR47, URZ, 0x1, UP5 ;  /* 0x00000001ff2f7887 */ /* 0x000fe2000a800000 */
[----:B------:R-:W-:Y:S01]  /*4120*/  UMOV UR6, UR7 ;  /* 0x0000000700067c82 */ /* 0x000fe20008000000 */
[----:B------:R-:W-:Y:S01]  /*4130*/  UMOV UR44, UR9 ;  /* 0x00000009002c7c82 */ /* 0x000fe20008000000 */
[----:B------:R-:W-:Y:S02]  /*4140*/  UISETP.GE.AND UP3, UPT, UR15, 0x1, UPT ;  /* 0x000000010f00788c */ /* 0x000fe4000bf66270 */
[----:B------:R-:W-:Y:S02]  /*4150*/  UISETP.NE.AND.EX UP5, UPT, UR39, URZ, UPT, UP0 ;  /* 0x000000ff2700728c */ /* 0x000fe4000bfa5300 */
[----:B------:R-:W-:Y:S01]  /*4160*/  UPRMT UR48, UR46, 0x654, UR48 ;  /* 0x000006542e307896 */ /* 0x000fe20008000030 */
[----:B------:R-:W1:Y:S01]  /*4170*/  LDCU.64 UR50, c[0x0][0x348] ;  /* 0x00006900ff3277ac */ /* 0x000e620008000a00 */
[----:B------:R-:W-:Y:S01]  /*4180*/  UPLOP3.LUT UP1, UPT, UPT, UPT, UPT, 0x40, 0x4 ;  /* 0x000000000004789c */ /* 0x000fe20003f2e870 */
[----:B------:R-:W4:Y:S01]  /*4190*/  LDCU.64 UR22, c[0x0][0xb28] ;  /* 0x00016500ff1677ac */ /* 0x000f220008000a00 */
[----:B---3--:R-:W-:-:S02]  /*41a0*/  UISETP.NE.AND UP3, UPT, UR21, 0x1, UPT ;  /* 0x000000011500788c */ /* 0x008fc4000bf65270 */
[----:B------:R-:W-:Y:S02]  /*41b0*/  USHF.R.U32.HI UR46, URZ, UR41, UR6 ;  /* 0x00000029ff2e7299 */ /* 0x000fe40008011606 */
[----:B--2---:R-:W-:Y:S02]  /*41c0*/  USHF.R.U32.HI UR44, URZ, UR49, UR44 ;  /* 0x00000031ff2c7299 */ /* 0x004fe4000801162c */
[----:B------:R-:W-:Y:S02]  /*41d0*/  UISETP.NE.AND UP0, UPT, UR42, 0x1, UPT ;  /* 0x000000012a00788c */ /* 0x000fe4000bf05270 */
[----:B------:R-:W-:-:S11]  /*41e0*/  UISETP.NE.AND UP4, UPT, UR4, 0x1, UPT ;  /* 0x000000010400788c */ /* 0x000fd6000bf85270 */
.L_x_83:
[----:B------:R-:W-:Y:S02]  /*41f0*/  LEA R2, R8, UR29, 0x3 ;  /* 0x0000001d08027c11 */ /* 0x000fe4000f8e18ff */
[----:B------:R-:W-:Y:S02]  /*4200*/  SHF.L.U32 R0, R10, 0x1f, RZ ;  /* 0x0000001f0a007819 */ /* 0x000fe400000006ff */
[----:B------:R-:W-:Y:S02]  /*4210*/  LEA R4, R8, UR29, 0x4 ;  /* 0x0000001d08047c11 */ /* 0x000fe4000f8e20ff */
[----:B------:R-:W2:Y:S02]  /*4220*/  SYNCS.PHASECHK.TRANS64.TRYWAIT P0, [R2+URZ+0x70], R0 ;  /* 0x00007000020075a7 */ /* 0x000ea400080011ff */
[----:B--2---:R-:W-:Y:S05]  /*4230*/  @!P0 BRA `(.L_x_76) ;  /* 0x00000068006c8947 */ /* 0x004fea0003800000 */
.L_x_142:
[----:B------:R-:W3:Y:S01]  /*4240*/  LDS.128 R4, [R4+0x100] ;  /* 0x0001000004047984 */ /* 0x000ee20000000c00 */
[----:B------:R-:W-:Y:S01]  /*4250*/  UISETP.GE.AND UP0, UPT, UR15, 0x1, UPT ;  /* 0x000000010f00788c */ /* 0x000fe2000bf06270 */
[----:B------:R-:W-:Y:S01]  /*4260*/  @!PT LDS RZ, [RZ] ;  /* 0x00000000fffff984 */ /* 0x000fe20000000800 */
[----:B------:R-:W-:Y:S01]  /*4270*/  @!PT LDS RZ, [RZ] ;  /* 0x00000000fffff984 */ /* 0x000fe20000000800 */
[----:B------:R-:W-:Y:S01]  /*4280*/  @!PT LDS RZ, [RZ] ;  /* 0x00000000fffff984 */ /* 0x000fe20000000800 */
[----:B------:R-:W-:Y:S01]  /*4290*/  @!PT LDS RZ, [RZ] ;  /* 0x00000000fffff984 */ /* 0x000fe20000000800 */
[----:B------:R5:W-:Y:S06]  /*42a0*/  MEMBAR.ALL.CTA ;  /* 0x0000000000007992 */ /* 0x000bec0000008000 */
[----:B-----5:R-:W5:Y:S01]  /*42b0*/  FENCE.VIEW.ASYNC.S ;  /* 0x00000000000073c6 */ /* 0x020f620000000000 */
[----:B---3--:R-:W-:Y:S11]  /*42c0*/  LOP3.LUT P0, RZ, R6, 0x1, RZ, 0xc0, !PT ;  /* 0x0000000106ff7812 */ /* 0x008ff6000780c0ff */
[----:B------:R-:W-:Y:S02]  /*42d0*/  @!UPT UIADD3 URZ, UPT, UPT, URZ, URZ, URZ ;  /* 0x000000fffffff290 */ /* 0x000fe4000fffe0ff */
[----:B-----5:R-:W-:Y:S01]  /*42e0*/  VOTEU.ANY UP3, P0 ;  /* 0x0000000000ff7886 */ /* 0x020fe20000060100 */
[----:B------:R-:W-:Y:S11]  /*42f0*/  PLOP3.LUT P0, PT, PT, PT, UP3, 0x80, 0x8 ;  /* 0x000000000008781c */ /* 0x000ff60003f0f038 */
[----:B------:R-:W-:Y:S02]  /*4300*/  @!UPT UIADD3 URZ, UPT, UPT, URZ, URZ, URZ ;  /* 0x000000fffffff290 */ /* 0x000fe4000fffe0ff */
[----:B--2---:R-:W-:Y:S02]  /*4310*/  @P0 SHF.R.U32.HI R0, RZ, 0x10, R5 ;  /* 0x00000010ff000819 */ /* 0x004fe40000011605 */
[----:B------:R-:W-:Y:S02]  /*4320*/  @P0 MOV R3, R4 ;  /* 0x0000000400030202 */ /* 0x000fe40000000f00 */
[----:B------:R-:W-:Y:S01]  /*4330*/  @P0 R2UR UR4, R0 ;  /* 0x00000000000402ca */ /* 0x000fe200000e0000 */
[----:B------:R-:W-:Y:S01]  /*4340*/  VIADD R0, R2, 0x80 ;  /* 0x0000008002007836 */ /* 0x000fe20000000000 */
[----:B------:R-:W-:Y:S02]  /*4350*/  @P0 LOP3.LUT R4, R5, 0xffff, RZ, 0xc0, !PT ;  /* 0x0000ffff05040812 */ /* 0x000fe400078ec0ff */
[----:B------:R-:W-:Y:S02]  /*4360*/  @P0 R2UR UR6, R3 ;  /* 0x00000000030602ca */ /* 0x000fe400000e0000 */
[----:B------:R-:W-:Y:S02]  /*4370*/  PRMT R0, RZ, 0x654, R0 ;  /* 0x00000654ff007816 */ /* 0x000fe40000000000 */
[----:B------:R-:W-:Y:S02]  /*4380*/  @P0 R2UR UR5, R4 ;  /* 0x00000000040502ca */ /* 0x000fe400000e0000 */
[----:B------:R2:W-:Y:S03]  /*4390*/  SYNCS.ARRIVE.TRANS64.RED.A1T0 RZ, [R0+URZ], RZ ;  /* 0x000000ff00ff79a7 */ /* 0x0005e600081004ff */
[----:B------:R-:W-:Y:S04]  /*43a0*/  @UP3 UMOV UR30, UR4 ;  /* 0x00000004001e3c82 */ /* 0x000fe80008000000 */
[----:B------:R-:W-:Y:S04]  /*43b0*/  @UP3 UMOV UR14, UR6 ;  /* 0x00000006000e3c82 */ /* 0x000fe80008000000 */
[----:B------:R-:W-:Y:S01]  /*43c0*/  @UP3 UMOV UR13, UR5 ;  /* 0x00000005000d3c82 */ /* 0x000fe20008000000 */
[----:B------:R-:W-:Y:S05]  /*43d0*/  BRA.U !UP0, `(.L_x_77) ;  /* 0x0000000108c07547 */ /* 0x000fea000b800000 */
[----:B------:R-:W-:Y:S02]  /*43e0*/  UIMAD.WIDE.U32 UR8, UR13, UR43, URZ ;  /* 0x0000002b0d0872a5 */ /* 0x000fe4000f8e00ff */
[----:B------:R-:W-:Y:S02]  /*43f0*/  UP2UR UR12, UPR, URZ, 0x4 ;  /* 0x00000004ff0c7883 */ /* 0x000fe40008000000 */
[----:B------:R-:W-:Y:S02]  /*4400*/  UISETP.NE.AND UP2, UPT, UR42, 0x1, UPT ;  /* 0x000000012a00788c */ /* 0x000fe4000bf45270 */
[----:B------:R-:W-:Y:S02]  /*4410*/  UIMAD.WIDE.U32 UR10, UR14, UR40, URZ ;  /* 0x000000280e0a72a5 */ /* 0x000fe4000f8e00ff */
[----:B------:R-:W-:Y:S02]  /*4420*/  USEL UR4, UR31, UR44, !UP2 ;  /* 0x0000002c1f047287 */ /* 0x000fe4000d000000 */
[----:B------:R-:W-:Y:S02]  /*4430*/  UISETP.NE.AND UP0, UPT, UR21, 0x1, UPT ;  /* 0x000000011500788c */ /* 0x000fe4000bf05270 */
[----:B------:R-:W-:Y:S02]  /*4440*/  UP2UR UR20, UPR, URZ, 0x2 ;  /* 0x00000002ff147883 */ /* 0x000fe40008000000 */
[----:B------:R-:W-:Y:S02]  /*4450*/  UISETP.NE.AND UP1, UPT, UR15, 0x1, UPT ;  /* 0x000000010f00788c */ /* 0x000fe4000bf25270 */
[----:B----4-:R-:W-:Y:S02]  /*4460*/  UIMAD.WIDE.U32 UR16, UR4, UR22, URZ ;  /* 0x00000016041072a5 */ /* 0x010fe4000f8e00ff */
[----:B------:R-:W-:Y:S01]  /*4470*/  USEL UR7, UR37, UR46, !UP0 ;  /* 0x0000002e25077287 */ /* 0x000fe2000c000000 */
[----:B------:R-:W-:Y:S02]  /*4480*/  UMOV UR5, UR9 ;  /* 0x0000000900057c82 */ /* 0x000fe40008000000 */
[----:B------:R-:W-:Y:S02]  /*4490*/  USHF.R.U32.HI UR6, URZ, UR49, UR5 ;  /* 0x00000031ff067299 */ /* 0x000fe40008011605 */
[----:B------:R-:W-:Y:S02]  /*44a0*/  UIMAD.WIDE.U32 UR18, UR7, UR22, URZ ;  /* 0x00000016071272a5 */ /* 0x000fe4000f8e00ff */
[----:B------:R-:W-:Y:S02]  /*44b0*/  USEL UR6, UR13, UR6, !UP2 ;  /* 0x000000060d067287 */ /* 0x000fe4000d000000 */
[----:B------:R-:W-:Y:S01]  /*44c0*/  UISETP.NE.AND UP2, UPT, UR12, URZ, UPT ;  /* 0x000000ff0c00728c */ /* 0x000fe2000bf45270 */
[----:B------:R-:W-:Y:S01]  /*44d0*/  UMOV UR5, UR11 ;  /* 0x0000000b00057c82 */ /* 0x000fe20008000000 */
[----:B------:R-:W-:Y:S02]  /*44e0*/  UIMAD.WIDE.U32 UR10, UR6, UR22, URZ ;  /* 0x00000016060a72a5 */ /* 0x000fe4000f8e00ff */
[----:B------:R-:W-:Y:S03]  /*44f0*/  USHF.R.U32.HI UR8, URZ, UR41, UR5 ;  /* 0x00000029ff087299 */ /* 0x000fe60008011605 */
[----:B------:R-:W-:Y:S02]  /*4500*/  UMOV UR5, UR17 ;  /* 0x0000001100057c82 */ /* 0x000fe40008000000 */
[----:B------:R-:W-:Y:S03]  /*4510*/  @UP1 USHF.R.U32.HI UR4, URZ, UR23, UR5 ;  /* 0x00000017ff041299 */ /* 0x000fe60008011605 */
[----:B------:R-:W-:Y:S01]  /*4520*/  UMOV UR5, UR19 ;  /* 0x0000001300057c82 */ /* 0x000fe20008000000 */
[----:B------:R-:W-:Y:S02]  /*4530*/  UIMAD UR4, UR15, UR4, URZ ;  /* 0x000000040f0472a4 */ /* 0x000fe4000f8e02ff */
[----:B------:R-:W-:Y:S02]  /*4540*/  @UP1 USHF.R.U32.HI UR7, URZ, UR23, UR5 ;  /* 0x00000017ff071299 */ /* 0x000fe40008011605 */
[----:B------:R-:W-:Y:S02]  /*4550*/  USEL UR5, UR14, UR8, !UP0 ;  /* 0x000000080e057287 */ /* 0x000fe4000c000000 */
[----:B------:R-:W-:Y:S02]  /*4560*/  UIMAD UR8, UR15, UR7, URZ ;  /* 0x000000070f0872a4 */ /* 0x000fe4000f8e02ff */
[----:B------:R-:W-:Y:S03]  /*4570*/  UISETP.GE.AND UP0, UPT, UR6, UR4, UPT ;  /* 0x000000040600728c */ /* 0x000fe6000bf06270 */
[----:B------:R-:W-:Y:S01]  /*4580*/  UMOV UR4, UR11 ;  /* 0x0000000b00047c82 */ /* 0x000fe20008000000 */
[----:B------:R-:W-:Y:S02]  /*4590*/  UISETP.GE.OR UP0, UPT, UR5, UR8, UP0 ;  /* 0x000000080500728c */ /* 0x000fe40008706670 */
[----:B------:R-:W-:Y:S02]  /*45a0*/  USHF.R.U32.HI UR4, URZ, UR23, UR4 ;  /* 0x00000017ff047299 */ /* 0x000fe40008011604 */
[----:B------:R-:W-:Y:S02]  /*45b0*/  UIMAD.WIDE.U32 UR8, UR5, UR22, URZ ;  /* 0x00000016050872a5 */ /* 0x000fe4000f8e00ff */
[----:B------:R-:W-:Y:S04]  /*45c0*/  USEL UR10, UR6, UR4, !UP1 ;  /* 0x00000004060a7287 */ /* 0x000fe8000c800000 */
[----:B------:R-:W-:Y:S01]  /*45d0*/  UIADD3 UR11, UPT, UPT, -UR10, URZ, URZ ;  /* 0x000000ff0a0b7290 */ /* 0x000fe2000fffe1ff */
[----:B------:R-:W-:Y:S02]  /*45e0*/  @!UP0 UMOV UR4, UR9 ;  /* 0x0000000900048c82 */ /* 0x000fe40008000000 */
[----:B------:R-:W-:Y:S02]  /*45f0*/  @!UP0 USHF.R.U32.HI UR4, URZ, UR23, UR4 ;  /* 0x00000017ff048299 */ /* 0x000fe40008011604 */
[----:B------:R-:W-:Y:S02]  /*4600*/  UIMAD UR8, UR15, UR11, UR6 ;  /* 0x0000000b0f0872a4 */ /* 0x000fe4000f8e0206 */
[----:B------:R-:W-:Y:S02]  /*4610*/  @!UP0 USEL UR4, UR5, UR4, !UP1 ;  /* 0x0000000405048287 */ /* 0x000fe4000c800000 */
[----:B------:R-:W-:Y:S02]  /*4620*/  UISETP.NE.AND UP1, UPT, UR20, URZ, UPT ;  /* 0x000000ff1400728c */ /* 0x000fe4000bf25270 */
[----:B------:R-:W-:Y:S02]  /*4630*/  @!UP0 UIMAD UR7, UR7, UR8, UR4 ;  /* 0x00000008070782a4 */ /* 0x000fe4000f8e0204 */
[----:B------:R-:W-:Y:S02]  /*4640*/  @!UP0 UIADD3 UR9, UPT, UPT, UR10, -UR4, URZ ;  /* 0x800000040a098290 */ /* 0x000fe4000fffe0ff */
[----:B------:R-:W-:Y:S02]  /*4650*/  UIADD3 UR8, UPT, UPT, -UR6, URZ, URZ ;  /* 0x000000ff06087290 */ /* 0x000fe4000fffe1ff */
[----:B------:R-:W-:Y:S02]  /*4660*/  UIADD3 UR4, UPT, UPT, -UR5, URZ, URZ ;  /* 0x000000ff05047290 */ /* 0x000fe4000fffe1ff */
[----:B------:R-:W-:Y:S03]  /*4670*/  @!UP0 UIMAD UR6, UR9, UR15, UR5 ;  /* 0x0000000f090682a4 */ /* 0x000fe6000f8e0205 */
[----:B------:R-:W-:Y:S01]  /*4680*/  @!UP0 UMOV UR5, UR7 ;  /* 0x0000000700058c82 */ /* 0x000fe20008000000 */
[----:B------:R-:W-:Y:S02]  /*4690*/  UIMAD UR7, UR21, UR4, UR14 ;  /* 0x00000004150772a4 */ /* 0x000fe4000f8e020e */
[----:B------:R-:W-:Y:S02]  /*46a0*/  UIMAD UR4, UR42, UR8, UR13 ;  /* 0x000000082a0472a4 */ /* 0x000fe4000f8e020d */
[----:B------:R-:W-:Y:S02]  /*46b0*/  UIMAD UR14, UR5, UR21, UR7 ;  /* 0x00000015050e72a4 */ /* 0x000fe4000f8e0207 */
[----:B------:R-:W-:Y:S11]  /*46c0*/  UIMAD UR13, UR6, UR42, UR4 ;  /* 0x0000002a060d72a4 */ /* 0x000ff6000f8e0204 */
[----:B------:R-:W-:Y:S01]  /*46d0*/  @!UPT UIADD3 URZ, UPT, UPT, URZ, URZ, URZ ;  /* 0x000000fffffff290 */ /* 0x000fe2000fffe0ff */
.L_x_77:
[----:B------:R-:W3:Y:S01]  /*46e0*/  @!UP4 LDCU.128 UR8, c[0x0][0xb10] ;  /* 0x00016200ff08c7ac */ /* 0x000ee20008000c00 */
[----:B------:R-:W-:Y:S02]  /*46f0*/  ISETP.NE.U32.AND P0, PT, RZ, UR38, PT ;  /* 0x00000026ff007c0c */ /* 0x000fe4000bf05070 */
[----:B------:R-:W-:Y:S02]  /*4700*/  SHF.L.U32 R4, R9, 0x1f, RZ ;  /* 0x0000001f09047819 */ /* 0x000fe400000006ff */
[----:B------:R-:W-:Y:S01]  /*4710*/  ISETP.NE.AND.EX P0, PT, RZ, UR39, PT, P0 ;  /* 0x00000027ff007c0c */ /* 0x000fe2000bf05300 */
[----:B------:R-:W5:Y:S01]  /*4720*/  @!UP4 LDCU UR5, c[0x0][0xb0c] ;  /* 0x00016180ff05c7ac */ /* 0x000f620008000800 */
[----:B---3--:R-:W-:Y:S07]  /*4730*/  UIMAD.WIDE.U32 UR6, UR14, UR8, URZ ;  /* 0x000000080e0672a5 */ /* 0x008fee000f8e00ff */
[----:B------:R-:W-:Y:S01]  /*4740*/  @!UP4 UMOV UR4, UR7 ;  /* 0x000000070004cc82 */ /* 0x000fe20008000000 */
[----:B-----5:R-:W-:Y:S02]  /*4750*/  @!UP4 UISETP.NE.AND UP0, UPT, UR5, 0x1, UPT ;  /* 0x000000010500c88c */ /* 0x020fe4000bf05270 */
[----:B------:R-:W-:Y:S02]  /*4760*/  @!UP4 USHF.R.U32.HI UR4, URZ, UR9, UR4 ;  /* 0x00000009ff04c299 */ /* 0x000fe40008011604 */
[----:B------:R-:W-:Y:S02]  /*4770*/  UIMAD.WIDE.U32 UR6, UR13, UR11, URZ ;  /* 0x0000000b0d0672a5 */ /* 0x000fe4000f8e00ff */
[----:B------:R-:W-:Y:S02]  /*4780*/  @!UP4 USEL UR8, UR14, UR4, !UP0 ;  /* 0x000000040e08c287 */ /* 0x000fe4000c000000 */
[----:B------:R-:W-:Y:S03]  /*4790*/  @!UP4 UISETP.NE.AND UP0, UPT, UR10, 0x1, UPT ;  /* 0x000000010a00c88c */ /* 0x000fe6000bf05270 */
[----:B------:R-:W-:Y:S02]  /*47a0*/  @!UP4 UMOV UR6, UR7 ;  /* 0x000000070006cc82 */ /* 0x000fe40008000000 */
[----:B------:R-:W3:Y:S02]  /*47b0*/  @!UP4 LDCU UR4, c[0x0][0xb20] ;  /* 0x00016400ff04c7ac */ /* 0x000ee40008000800 */
[----:B---3--:R-:W-:Y:S04]  /*47c0*/  @!UP4 USHF.R.U32.HI UR6, URZ, UR4, UR6 ;  /* 0x00000004ff06c299 */ /* 0x008fe80008011606 */
[----:B------:R-:W-:Y:S04]  /*47d0*/  @!UP4 USEL UR6, UR13, UR6, !UP0 ;  /* 0x000000060d06c287 */ /* 0x000fe8000c000000 */
[----:B------:R-:W-:Y:S02]  /*47e0*/  @!UP4 UIADD3 UR4, UPT, UPT, -UR8, UR6, URZ ;  /* 0x000000060804c290 */ /* 0x000fe4000fffe1ff */
[----:B------:R-:W-:Y:S02]  /*47f0*/  @!UP4 UIADD3 UR6, UPT, UPT, UR8, -UR6, URZ ;  /* 0x800000060806c290 */ /* 0x000fe4000fffe0ff */
[----:B------:R-:W-:Y:S02]  /*4800*/  @!UP4 UIMAD UR14, UR4, UR5, UR14 ;  /* 0x00000005040ec2a4 */ /* 0x000fe4000f8e020e */
[----:B------:R-:W-:Y:S01]  /*4810*/  @!UP4 UIMAD UR13, UR6, UR10, UR13 ;  /* 0x0000000a060dc2a4 */ /* 0x000fe2000f8e020d */
[----:B------:R-:W-:Y:S11]  /*4820*/  BRA.U UP1, `(.L_x_78) ;  /* 0x0000000101107547 */ /* 0x000ff6000b800000 */
[----:B--2---:R-:W-:Y:S04]  /*4830*/  MOV R0, UR47 ;  /* 0x0000002f00007c02 */ /* 0x004fe80008000f00 */
[----:B------:R-:W-:Y:S04]  /*4840*/  SHF.L.U32 R0, R0, 0x1f, RZ ;  /* 0x0000001f00007819 */ /* 0x000fe800000006ff */
[----:B------:R-:W2:Y:S02]  /*4850*/  SYNCS.PHASECHK.TRANS64.TRYWAIT P1, [UR29+0x68], R0 ;  /* 0x00006800ff0075a7 */ /* 0x000ea4000802111d */
[----:B--2---:R-:W-:Y:S05]  /*4860*/  @!P1 BRA `(.L_x_79) ;  /* 0x0000006000f49947 */ /* 0x004fea0003800000 */
.L_x_78:
[----:B------:R-:W-:Y:S05]  /*4870*/  BRA.U !UP5, `(.L_x_80) ;  /* 0x000000010d3c7547 */ /* 0x000fea000b800000 */
[----:B------:R-:W-:Y:S01]  /*4880*/  UPLOP3.LUT UP2, UPT, UPT, UPT, UP6, 0x80, 0x8 ;  /* 0x000000000008789c */ /* 0x000fe20003f4f060 */
[----:B------:R-:W-:Y:S01]  /*4890*/  HFMA2 R245, -RZ, RZ, 0, 5.9604644775390625e-08 ;  /* 0x00000001fff57431 */ /* 0x000fe200000001ff */
[----:B------:R-:W3:Y:S01]  /*48a0*/  LDCU.64 UR8, c[0x0][0x358] ;  /* 0x00006b00ff0877ac */ /* 0x000ee20008000a00 */
[----:B--2---:R-:W-:Y:S03]  /*48b0*/  IMAD.MOV.U32 R0, RZ, RZ, 0x1 ;  /* 0x00000001ff007424 */ /* 0x004fe600078e00ff */
[----:B------:R-:W-:Y:S05]  /*48c0*/  PLOP3.LUT P1, PT, PT, PT, UP2, 0x80, 0x8 ;  /* 0x000000000008781c */ /* 0x000fea0003f2f028 */
[----:B------:R-:W2:Y:S01]  /*48d0*/  @UP2 LDCU.64 UR4, c[0x0][0x888] ;  /* 0x00011100ff0427ac */ /* 0x000ea20008000a00 */
[----:B------:R-:W-:Y:S07]  /*48e0*/  @UP2 UIMAD UR6, UR36, UR38, URZ ;  /* 0x00000026240622a4 */ /* 0x000fee000f8e02ff */
[----:B------:R-:W-:Y:S01]  /*48f0*/  @!P1 PRMT R245, R0, 0x7610, R245 ;  /* 0x0000761000f59816 */ /* 0x000fe200000000f5 */
[----:B--2---:R-:W-:Y:S06]  /*4900*/  @UP2 UIMAD.WIDE UR4, UR6, 0x4, UR4 ;  /* 0x00000004060428a5 */ /* 0x004fec000f8e0204 */
[----:B------:R-:W-:Y:S02]  /*4910*/  IMAD.U32 R2, RZ, RZ, UR4 ;  /* 0x00000004ff027e24 */ /* 0x000fe4000f8e00ff */
[----:B------:R-:W-:Y:S05]  /*4920*/  IMAD.U32 R3, RZ, RZ, UR5 ;  /* 0x00000005ff037e24 */ /* 0x000fea000f8e00ff */
[----:B---3--:R-:W2:Y:S02]  /*4930*/  @P1 LDG.E R2, desc[UR8][R2.64] ;  /* 0x0000000802021981 */ /* 0x008ea4000c1e1900 */
[----:B--2---:R-:W-:Y:S11]  /*4940*/  @P1 R2UR UR45, R2 ;  /* 0x00000000022d12ca */ /* 0x004ff600000e0000 */
[----:B------:R-:W-:Y:S03]  /*4950*/  @!UPT UIADD3 URZ, UPT, UPT, URZ, URZ, URZ ;  /* 0x000000fffffff290 */ /* 0x000fe6000fffe0ff */
[----:B------:R-:W3:Y:S02]  /*4960*/  @!UP2 LDCU UR45, c[0x0][0x880] ;  /* 0x00011000ff2da7ac */ /* 0x000ee40008000800 */
.L_x_80:
[----:B---3--:R-:W-:Y:S01]  /*4970*/  @!P0 FSETP.EQ.AND P2, PT, RZ, UR45, PT ;  /* 0x0000002dff008c0b */ /* 0x008fe2000bf42000 */
[----:B------:R-:W-:Y:S01]  /*4980*/  @!UPT UIADD3 URZ, UPT, UPT, URZ, URZ, URZ ;  /* 0x000000fffffff290 */ /* 0x000fe2000fffe0ff */
[----:B------:R-:W-:Y:S11]  /*4990*/  @!P0 BRA `(.L_x_81) ;  /* 0x0000000000148947 */ /* 0x000ff60003800000 */
[----:B------:R-:W-:Y:S02]  /*49a0*/  LOP3.LUT P0, RZ, R245, 0xff, RZ, 0xc0, !PT ;  /* 0x000000fff5ff7812 */ /* 0x000fe4000780c0ff */
[----:B------:R-:W-:Y:S04]  /*49b0*/  PLOP3.LUT P2, PT, PT, PT, UP2, 0x80, 0x8 ;  /* 0x000000000008781c */ /* 0x000fe80003f4f028 */
[----:B------:R-:W-:Y:S07]  /*49c0*/  PLOP3.LUT P2, PT, P2, PT, PT, 0x8, 0x80 ;  /* 0x000000000080781c */ /* 0x000fee000174e170 */
[----:B------:R-:W-:Y:S11]  /*49d0*/  @P0 FSETP.EQ.AND P2, PT, RZ, UR45, PT ;  /* 0x0000002dff000c0b */ /* 0x000ff6000bf42000 */
[----:B------:R-:W-:Y:S02]  /*49e0*/  @!UPT UIADD3 URZ, UPT, UPT, URZ, URZ, URZ ;  /* 0x000000fffffff290 */ /* 0x000fe4000fffe0ff */
.L_x_81:
[----:B------:R-:W3:Y:S01]  /*49f0*/  SYNCS.PHASECHK.TRANS64.TRYWAIT P0, [UR29+0x58], R4 ;  /* 0x00005804ff0075a7 */ /* 0x000ee2000800111d */
[----:B------:R-:W-:Y:S02]  /*4a00*/  ELECT P1, URZ, PT ;  /* 0x0000000000ff782f */ /* 0x000fe40003820000 */
[----:B--2---:R-:W-:Y:S01]  /*4a10*/  IADD3 R0, PT, PT, R8, 0x1, RZ ;  /* 0x0000000108007810 */ /* 0x004fe20007ffe0ff */
[----:B---3--:R-:W-:Y:S10]  /*4a20*/  @!P0 BRA `(.L_x_82) ;  /* 0x00000060009c8947 */ /* 0x008ff40003800000 */
.L_x_145:
[----:B------:R-:W3:Y:S01]  /*4a30*/  LDL R5, [R1+0x4] ;  /* 0x0000040001057983 */ /* 0x000ee20000100800 */
[----:B------:R-:W-:Y:S01]  /*4a40*/  PLOP3.LUT P1, PT, P2, P1, PT, 0xf2, 0x2f ;  /* 0x00000000002f781c */ /* 0x000fe20001723e72 */
[----:B------:R-:W-:Y:S01]  /*4a50*/  UMOV UR20, UR36 ;  /* 0x0000002400147c82 */ /* 0x000fe20008000000 */
[----:B------:R-:W-:Y:S01]  /*4a60*/  UMOV UR28, UR36 ;  /* 0x00000024001c7c82 */ /* 0x000fe20008000000 */
[----:B------:R-:W5:Y:S01]  /*4a70*/  LDL R3, [R1] ;  /* 0x0000000001037983 */ /* 0x000f620000100800 */
[----:B------:R-:W-:Y:S01]  /*4a80*/  R2UR UR7, R244 ;  /* 0x00000000f40772ca */ /* 0x000fe200000e0000 */
[----:B------:R-:W-:Y:S01]  /*4a90*/  UMOV UR12, UR36 ;  /* 0x00000024000c7c82 */ /* 0x000fe20008000000 */
[----:B------:R-:W-:Y:S02]  /*4aa0*/  R2UR UR6, R243 ;  /* 0x00000000f30672ca */ /* 0x000fe400000e0000 */
[C---:B------:R-:W-:Y:S02]  /*4ab0*/  ISETP.NE.AND P0, PT, R0.reuse, 0x2, PT ;  /* 0x000000020000780c */ /* 0x040fe40003f05270 */
[----:B------:R-:W-:Y:S02]  /*4ac0*/  LOP3.LUT R9, R9, 0x1, RZ, 0x3c, !PT ;  /* 0x0000000109097812 */ /* 0x000fe400078e3cff */
[----:B--2---:R-:W-:Y:S01]  /*4ad0*/  SEL R2, RZ, 0x1, P0 ;  /* 0x00000001ff027807 */ /* 0x004fe20000000000 */
[----:B------:R-:W-:Y:S01]  /*4ae0*/  VOTEU.ALL UP0, P1 ;  /* 0x0000000000ff7886 */ /* 0x000fe20000800000 */
[----:B------:R-:W-:Y:S02]  /*4af0*/  SEL R8, R0, RZ, P0 ;  /* 0x000000ff00087207 */ /* 0x000fe40000000000 */
[----:B------:R-:W-:Y:S02]  /*4b00*/  LOP3.LUT R10, R10, R2, RZ, 0x3c, !PT ;  /* 0x000000020a0a7212 */ /* 0x000fe400078e3cff */
[----:B-1----:R-:W-:Y:S02]  /*4b10*/  @!UP0 UIADD3 UR4, UP1, UPT, UR50, 0x580, URZ ;  /* 0x0000058032048890 */ /* 0x002fe4000ff3e0ff */
[----:B------:R-:W-:Y:S02]  /*4b20*/  @!UP0 USHF.L.U32 UR35, UR7, 0x6, URZ ;  /* 0x0000000607238899 */ /* 0x000fe400080006ff */
[----:B------:R-:W-:Y:S02]  /*4b30*/  @!UP0 UIADD3.X UR5, UPT, UPT, URZ, UR51, URZ, UP1, !UPT ;  /* 0x00000033ff058290 */ /* 0x000fe40008ffe4ff */
[----:B------:R-:W-:Y:S02]  /*4b40*/  @!UP0 UIMAD UR34, UR6, 0xf0, URZ ;  /* 0x000000f0062288a4 */ /* 0x000fe4000f8e02ff */
[----:B------:R-:W-:Y:S02]  /*4b50*/  @!UP0 UIADD3 UR32, UPT, UPT, UR29, 0x180, URZ ;  /* 0x000001801d208890 */ /* 0x000fe4000fffe0ff */
[----:B------:R-:W-:Y:S01]  /*4b60*/  @!UP0 UIADD3 UR33, UPT, UPT, UR29, 0x50, URZ ;  /* 0x000000501d218890 */ /* 0x000fe2000fffe0ff */
[----:B------:R-:W-:Y:S01]  /*4b70*/  VOTEU.ALL UP1, P1 ;  /* 0x0000000000ff7886 */ /* 0x000fe20000820000 */
[----:B------:R-:W-:Y:S01]  /*4b80*/  UMOV UR6, 0x0 ;  /* 0x0000000000067882 */ /* 0x000fe20000000000 */
[----:B------:R-:W-:Y:S01]  /*4b90*/  UMOV UR7, 0x10000000 ;  /* 0x1000000000077882 */ /* 0x000fe20000000000 */
[----:B------:R-:W-:Y:S02]  /*4ba0*/  @!UP0 UIADD3 UR16, UPT, UPT, UR29, 0x580, URZ ;  /* 0x000005801d108890 */ /* 0x000fe4000fffe0ff */
[----:B------:R-:W-:Y:S03]  /*4bb0*/  @!UP0 UIADD3 UR18, UPT, UPT, UR34, 0x10, URZ ;  /* 0x0000001022128890 */ /* 0x000fe6000fffe0ff */
[----:B------:R1:W-:Y:S01]  /*4bc0*/  @!UP1 UTMALDG.3D [UR32], [UR4], desc[UR6] ;  /* 0x00000620040095b4 */ /* 0x0003e20008011000 */
[----:B------:R-:W-:Y:S01]  /*4bd0*/  VOTEU.ALL UP1, P1 ;  /* 0x0000000000ff7886 */ /* 0x000fe20000820000 */
[----:B------:R-:W-:Y:S01]  /*4be0*/  UMOV UR17, UR33 ;  /* 0x0000002100117c82 */ /* 0x000fe20008000000 */
[----:B------:R-:W-:Y:S01]  /*4bf0*/  UMOV UR19, UR35 ;  /* 0x0000002300137c82 */ /* 0x000fe20008000000 */
[----:B------:R-:W-:Y:S02]  /*4c00*/  @!UP0 UIADD3 UR24, UPT, UPT, UR29, 0x980, URZ ;  /* 0x000009801d188890 */ /* 0x000fe4000fffe0ff */
[----:B------:R-:W-:Y:S01]  /*4c10*/  @!UP0 UIADD3 UR26, UPT, UPT, UR34, 0x20, URZ ;  /* 0x00000020221a8890 */ /* 0x000fe2000fffe0ff */
[----:B------:R2:W-:Y:S01]  /*4c20*/  @!UP1 UTMALDG.3D [UR16], [UR4], desc[UR6] ;  /* 0x00000610040095b4 */ /* 0x0005e20008011000 */
[----:B------:R-:W-:Y:S01]  /*4c30*/  VOTEU.ALL UP1, P1 ;  /* 0x0000000000ff7886 */ /* 0x000fe20000820000 */
[----:B------:R-:W-:Y:S01]  /*4c40*/  UMOV UR25, UR33 ;  /* 0x0000002100197c82 */ /* 0x000fe20008000000 */
[----:B------:R-:W-:Y:S01]  /*4c50*/  UMOV UR27, UR35 ;  /* 0x00000023001b7c82 */ /* 0x000fe20008000000 */
[----:B------:R-:W-:Y:S02]  /*4c60*/  @!UP0 UIADD3 UR8, UPT, UPT, UR29, 0xd80, URZ ;  /* 0x00000d801d088890 */ /* 0x000fe4000fffe0ff */
[----:B------:R-:W-:Y:S02]  /*4c70*/  @!UP0 UIADD3 UR10, UPT, UPT, UR34, 0x30, URZ ;  /* 0x00000030220a8890 */ /* 0x000fe4000fffe0ff */
[----:B------:R4:W-:Y:S01]  /*4c80*/  @!UP1 UTMALDG.3D [UR24], [UR4], desc[UR6] ;  /* 0x00000618040095b4 */ /* 0x0009e20008011000 */
[----:B------:R-:W-:Y:S01]  /*4c90*/  VOTEU.ALL UP1, P1 ;  /* 0x0000000000ff7886 */ /* 0x000fe20000820000 */
[----:B------:R-:W-:Y:S01]  /*4ca0*/  UMOV UR9, UR33 ;  /* 0x0000002100097c82 */ /* 0x000fe20008000000 */
[----:B------:R-:W-:Y:S04]  /*4cb0*/  UMOV UR11, UR35 ;  /* 0x00000023000b7c82 */ /* 0x000fe80008000000 */
[----:B------:R4:W-:Y:S01]  /*4cc0*/  @!UP1 UTMALDG.3D [UR8], [UR4], desc[UR6] ;  /* 0x00000608040095b4 */ /* 0x0009e20008011000 */
[----:B------:R-:W-:Y:S01]  /*4cd0*/  VOTEU.ALL UP1, P1 ;  /* 0x0000000000ff7886 */ /* 0x000fe20000820000 */
[----:B-1----:R-:W-:Y:S01]  /*4ce0*/  UMOV UR36, UR30 ;  /* 0x0000001e00247c82 */ /* 0x002fe20008000000 */
[----:B--2---:R-:W-:Y:S02]  /*4cf0*/  @!UP0 UIADD3 UR16, UPT, UPT, UR29, 0x1180, URZ ;  /* 0x000011801d108890 */ /* 0x004fe4000fffe0ff */
[----:B------:R-:W-:Y:S02]  /*4d00*/  @!UP0 UIADD3 UR18, UPT, UPT, UR34, 0x40, URZ ;  /* 0x0000004022128890 */ /* 0x000fe4000fffe0ff */
[----:B----4-:R-:W-:Y:S02]  /*4d10*/  @!UP0 UIADD3 UR24, UPT, UPT, UR29, 0x1580, URZ ;  /* 0x000015801d188890 */ /* 0x010fe4000fffe0ff */
[----:B------:R-:W-:Y:S05]  /*4d20*/  @!UP0 UIADD3 UR26, UPT, UPT, UR34, 0x50, URZ ;  /* 0x00000050221a8890 */ /* 0x000fea000fffe0ff */
[----:B------:R1:W-:Y:S01]  /*4d30*/  @!UP1 UTMALDG.3D [UR16], [UR4], desc[UR6] ;  /* 0x00000610040095b4 */ /* 0x0003e20008011000 */
[----:B------:R-:W-:Y:S01]  /*4d40*/  VOTEU.ALL UP1, P1 ;  /* 0x0000000000ff7886 */ /* 0x000fe20000820000 */
[----:B------:R-:W-:Y:S02]  /*4d50*/  @!UP0 UIADD3 UR8, UPT, UPT, UR29, 0x1980, URZ ;  /* 0x000019801d088890 */ /* 0x000fe4000fffe0ff */
[----:B------:R-:W-:Y:S02]  /*4d60*/  @!UP0 UIADD3 UR10, UPT, UPT, UR34, 0x60, URZ ;  /* 0x00000060220a8890 */ /* 0x000fe4000fffe0ff */
[----:B------:R2:W-:Y:S01]  /*4d70*/  @!UP1 UTMALDG.3D [UR24], [UR4], desc[UR6] ;  /* 0x00000618040095b4 */ /* 0x0005e20008011000 */
[----:B------:R-:W-:Y:S06]  /*4d80*/  VOTEU.ALL UP1, P1 ;  /* 0x0000000000ff7886 */ /* 0x000fec0000820000 */
[----:B------:R4:W-:Y:S01]  /*4d90*/  @!UP1 UTMALDG.3D [UR8], [UR4], desc[UR6] ;  /* 0x00000608040095b4 */ /* 0x0009e20008011000 */
[----:B------:R-:W-:Y:S01]  /*4da0*/  VOTEU.ALL UP1, P1 ;  /* 0x0000000000ff7886 */ /* 0x000fe20000820000 */
[----:B-1----:R-:W-:Y:S02]  /*4db0*/  @!UP0 UIADD3 UR16, UPT, UPT, UR29, 0x1d80, URZ ;  /* 0x00001d801d108890 */ /* 0x002fe4000fffe0ff */
[----:B------:R-:W-:Y:S02]  /*4dc0*/  @!UP0 UIADD3 UR18, UPT, UPT, UR34, 0x70, URZ ;  /* 0x0000007022128890 */ /* 0x000fe4000fffe0ff */
[----:B--2---:R-:W-:Y:S02]  /*4dd0*/  @!UP0 UIADD3 UR24, UPT, UPT, UR29, 0x2180, URZ ;  /* 0x000021801d188890 */ /* 0x004fe4000fffe0ff */
[----:B------:R-:W-:Y:S05]  /*4de0*/  @!UP0 UIADD3 UR26, UPT, UPT, UR34, 0x80, URZ ;  /* 0x00000080221a8890 */ /* 0x000fea000fffe0ff */
[----:B------:R1:W-:Y:S01]  /*4df0*/  @!UP1 UTMALDG.3D [UR16], [UR4], desc[UR6] ;  /* 0x00000610040095b4 */ /* 0x0003e20008011000 */
[----:B------:R-:W-:Y:S01]  /*4e00*/  VOTEU.ALL UP1, P1 ;  /* 0x0000000000ff7886 */ /* 0x000fe20000820000 */
[----:B----4-:R-:W-:Y:S02]  /*4e10*/  @!UP0 UIADD3 UR8, UPT, UPT, UR29, 0x2580, URZ ;  /* 0x000025801d088890 */ /* 0x010fe4000fffe0ff */
        /* <DEDUP_REMOVED lines=13> */
[----:B------:R-:W-:Y:S01]  /*4ef0*/  @!UP1 UTMALDG.3D [UR24], [UR4], desc[UR6] ;  /* 0x00000618040095b4 */ /* 0x000fe20008011000 */
[----:B------:R-:W-:Y:S06]  /*4f00*/  VOTEU.ALL UP1, P1 ;  /* 0x0000000000ff7886 */ /* 0x000fec0000820000 */
[----:B------:R2:W-:Y:S01]  /*4f10*/  @!UP1 UTMALDG.3D [UR8], [UR4], desc[UR6] ;  /* 0x00000608040095b4 */ /* 0x0005e20008011000 */
[----:B------:R-:W-:Y:S02]  /*4f20*/  UPLOP3.LUT UP1, UPT, UPT, UPT, UPT, 0x80, 0x8 ;  /* 0x000000000008789c */ /* 0x000fe40003f2f070 */
[----:B-1----:R-:W-:Y:S02]  /*4f30*/  @!UP0 UIADD3 UR16, UPT, UPT, UR29, 0x3580, URZ ;  /* 0x000035801d108890 */ /* 0x002fe4000fffe0ff */
[----:B------:R-:W-:Y:S02]  /*4f40*/  @!UP0 UIADD3 UR18, UPT, UPT, UR34, 0xd0, URZ ;  /* 0x000000d022128890 */ /* 0x000fe4000fffe0ff */
[----:B--2---:R-:W-:Y:S02]  /*4f50*/  @!UP0 UIADD3 UR8, UPT, UPT, UR29, 0x3980, URZ ;  /* 0x000039801d088890 */ /* 0x004fe4000fffe0ff */
[----:B------:R-:W-:Y:S01]  /*4f60*/  @!UP0 UIADD3 UR10, UPT, UPT, UR34, 0xe0, URZ ;  /* 0x000000e0220a8890 */ /* 0x000fe2000fffe0ff */
[----:B------:R-:W-:Y:S05]  /*4f70*/  VOTEU.ALL UP0, P1 ;  /* 0x0000000000ff7886 */ /* 0x000fea0000800000 */
[----:B------:R-:W-:Y:S01]  /*4f80*/  @!UP0 UTMALDG.3D [UR16], [UR4], desc[UR6] ;  /* 0x00000610040085b4 */ /* 0x000fe20008011000 */
[----:B------:R-:W-:Y:S05]  /*4f90*/  VOTEU.ALL UP0, P1 ;  /* 0x0000000000ff7886 */ /* 0x000fea0000800000 */
[----:B------:R1:W-:Y:S01]  /*4fa0*/  @!UP0 UTMALDG.3D [UR8], [UR4], desc[UR6] ;  /* 0x00000608040085b4 */ /* 0x0003e20008011000 */
[----:B------:R2:W-:Y:S01]  /*4fb0*/  @!P1 SYNCS.ARRIVE.TRANS64.RED.A0TR RZ, [UR29+0x50], R11 ;  /* 0x0000500bffff99a7 */ /* 0x0005e2000830041d */
[----:B------:R-:W-:Y:S01]  /*4fc0*/  SYNCS.ARRIVE.TRANS64.RED.A1T0 RZ, [UR48], RZ ;  /* 0x000000ffffff79a7 */ /* 0x000fe20008100430 */
[----:B-----5:R-:W-:Y:S02]  /*4fd0*/  R2UR UR53, R3 ;  /* 0x00000000033572ca */ /* 0x020fe400000e0000 */
[----:B---3--:R-:W-:Y:S11]  /*4fe0*/  R2UR UR52, R5 ;  /* 0x00000000053472ca */ /* 0x008ff600000e0000 */
[----:B-1----:R-:W-:Y:S02]  /*4ff0*/  UIADD3 UR5, UPT, UPT, UR13, UR53, URZ ;  /* 0x000000350d057290 */ /* 0x002fe4000fffe0ff */
[----:B------:R-:W-:Y:S04]  /*5000*/  UIADD3 UR4, UPT, UPT, UR14, UR52, URZ ;  /* 0x000000340e047290 */ /* 0x000fe8000fffe0ff */
[----:B------:R-:W-:Y:S02]  /*5010*/  IMAD.U32 R243, RZ, RZ, UR5 ;  /* 0x00000005fff37e24 */ /* 0x000fe4000f8e00ff */
[----:B------:R-:W-:Y:S01]  /*5020*/  IMAD.U32 R244, RZ, RZ, UR4 ;  /* 0x00000004fff47e24 */ /* 0x000fe2000f8e00ff */
[----:B--2---:R-:W-:Y:S06]  /*5030*/  BRA.U UP3, `(.L_x_83) ;  /* 0xfffffff1036c7547 */ /* 0x004fec000b83ffff */
[----:B------:R-:W-:Y:S07]  /*5040*/  MOV R2, UR29 ;  /* 0x0000001d00027c02 */ /* 0x000fee0008000f00 */
.L_x_84:
[----:B-1----:R-:W-:-:S04]  /*5050*/  SHF.L.U32 R0, R9, 0x1f, RZ ;  /* 0x0000001f09007819 */ /* 0x002fc800000006ff */
[----:B------:R1:W2:Y:S03]  /*5060*/  SYNCS.PHASECHK.TRANS64.TRYWAIT P0, [R2+URZ+0x58], R0 ;  /* 0x00005800020075a7 */ /* 0x0002a600080011ff */
[----:B--2---:R-:W-:Y:S05]  /*5070*/  @!P0 NANOSLEEP.SYNCS 0x989680 ;  /* 0x009896800000895d */ /* 0x004fea0003900000 */
[----:B------:R-:W2:Y:S02]  /*5080*/  @!P0 SYNCS.PHASECHK.TRANS64 P0, [R2+URZ+0x58], R0 ;  /* 0x00005800020085a7 */ /* 0x000ea400080010ff */
[----:B--2---:R-:W-:Y:S05]  /*5090*/  @P0 EXIT ;  /* 0x000000000000094d */ /* 0x004fea0003800000 */
[----:B------:R-:W-:Y:S05]  /*50a0*/  BRA `(.L_x_84) ;  /* 0xfffffffc00e87947 */ /* 0x000fea000383ffff */
.L_x_75:
[----:B------:R-:W-:-:S06]  /*50b0*/  UISETP.GE.AND UP0, UPT, UR14, 0x4, UPT ;  /* 0x000000040e00788c */ /* 0x000fcc000bf06270 */
[----:B------:R-:W-:-:S13]  /*50c0*/  PLOP3.LUT P0, PT, PT, PT, UP0, 0x80, 0x8 ;  /* 0x000000000008781c */ /* 0x000fda0003f0f008 */
[----:B-1----:R-:W-:Y:S05]  /*50d0*/  @!P0 EXIT ;  /* 0x000000000000894d */ /* 0x002fea0003800000 */
[----:B------:R-:W-:Y:S06]  /*50e0*/  BAR.SYNC.DEFER_BLOCKING 0x6, 0xa0 ;  /* 0x0182800000007b1d */ /* 0x000fec0000010000 */
[----:B------:R-:W-:Y:S01]  /*50f0*/  UMOV UR4, 0x400 ;  /* 0x0000040000047882 */ /* 0x000fe20000000000 */
[----:B------:R-:W2:Y:S01]  /*5100*/  LDCU.64 UR6, c[0x0][0x890] ;  /* 0x00011200ff0677ac */ /* 0x000ea20008000a00 */
[----:B------:R-:W-:Y:S01]  /*5110*/  ULEA UR4, UR46, UR4, 0x18 ;  /* 0x000000042e047291 */ /* 0x000fe2000f8ec0ff */
[----:B------:R-:W1:Y:S01]  /*5120*/  LDCU.64 UR8, c[0x0][0x8a8] ;  /* 0x00011500ff0877ac */ /* 0x000e620008000a00 */
[----:B------:R-:W3:Y:S01]  /*5130*/  LDCU UR44, c[0x0][0xb0c] ;  /* 0x00016180ff2c77ac */ /* 0x000ee20008000800 */
[----:B------:R-:W4:Y:S06]  /*5140*/  LDCU UR41, c[0x0][0xb30] ;  /* 0x00016600ff2977ac */ /* 0x000f2c0008000800 */
[----:B------:R-:W5:Y:S02]  /*5150*/  LDS R16, [UR4+0x120] ;  /* 0x00012004ff107984 */ /* 0x000f640008000800 */
[----:B------:R-:W1:Y:S01]  /*5160*/  LDCU.64 UR4, c[0x0][0x888] ;  /* 0x00011100ff0477ac */ /* 0x000e620008000a00 */
[----:B--2---:R-:W-:Y:S01]  /*5170*/  MOV R5, UR6 ;  /* 0x0000000600057c02 */ /* 0x004fe20008000f00 */
[----:B------:R-:W2:Y:S01]  /*5180*/  LDCU.64 UR42, c[0x0][0xb28] ;  /* 0x00016500ff2a77ac */ /* 0x000ea20008000a00 */
[----:B------:R-:W-:Y:S01]  /*5190*/  UMOV UR40, URZ ;  /* 0x000000ff00287c82 */ /* 0x000fe20008000000 */
[----:B------:R-:W-:Y:S01]  /*51a0*/  UMOV UR18, URZ ;  /* 0x000000ff00127c82 */ /* 0x000fe20008000000 */
[----:B-1----:R-:W-:Y:S01]  /*51b0*/  IMAD.U32 R0, RZ, RZ, UR4 ;  /* 0x00000004ff007e24 */ /* 0x002fe2000f8e00ff */
[----:B------:R-:W-:Y:S01]  /*51c0*/  MOV R4, UR5 ;  /* 0x0000000500047c02 */ /* 0x000fe20008000f00 */
[----:B------:R-:W1:Y:S03]  /*51d0*/  LDCU.64 UR4, c[0x0][0x8b0] ;  /* 0x00011600ff0477ac */ /* 0x000e660008000a00 */
[----:B------:R3:W-:Y:S04]  /*51e0*/  STL [R1+0x14], R0 ;  /* 0x0000140001007387 */ /* 0x0007e80000100800 */
[----:B------:R4:W-:Y:S04]  /*51f0*/  STL [R1+0x10], R4 ;  /* 0x0000100401007387 */ /* 0x0009e80000100800 */
[----:B------:R1:W-:Y:S01]  /*5200*/  STL [R1+0x8], R5 ;  /* 0x0000080501007387 */ /* 0x0003e20000100800 */
[----:B---3--:R-:W-:-:S02]  /*5210*/  IMAD.U32 R0, R6, 0x10000, RZ ;  /* 0x0001000006007824 */ /* 0x008fc400078e00ff */
[----:B----4-:R-:W-:-:S03]  /*5220*/  IMAD.U32 R4, RZ, RZ, UR7 ;  /* 0x00000007ff047e24 */ /* 0x010fc6000f8e00ff */
[----:B------:R-:W-:Y:S02]  /*5230*/  LOP3.LUT R0, R0, 0x600000, RZ, 0xc0, !PT ;  /* 0x0060000000007812 */ /* 0x000fe400078ec0ff */
[----:B-1----:R-:W-:Y:S01]  /*5240*/  MOV R5, UR4 ;  /* 0x0000000400057c02 */ /* 0x002fe20008000f00 */
[----:B------:R1:W-:Y:S01]  /*5250*/  STL [R1+0x34], R4 ;  /* 0x0000340401007387 */ /* 0x0003e20000100800 */
[----:B-----5:R-:W-:-:S03]  /*5260*/  IADD3 R16, PT, PT, R16, R0, RZ ;  /* 0x0000000010107210 */ /* 0x020fc60007ffe0ff */
[----:B------:R3:W-:Y:S01]  /*5270*/  STL [R1+0x18], R5 ;  /* 0x0000180501007387 */ /* 0x0007e20000100800 */
[----:B-1----:R-:W-:Y:S01]  /*5280*/  IMAD.U32 R4, RZ, RZ, UR5 ;  /* 0x00000005ff047e24 */ /* 0x002fe2000f8e00ff */
[----:B------:R-:W1:Y:S01]  /*5290*/  LDCU.128 UR4, c[0x0][0xb10] ;  /* 0x00016200ff0477ac */ /* 0x000e620008000c00 */
[----:B---3--:R-:W-:-:S03]  /*52a0*/  MOV R5, UR8 ;  /* 0x0000000800057c02 */ /* 0x008fc60008000f00 */
[----:B------:R3:W-:Y:S04]  /*52b0*/  STL [R1+0x30], R4 ;  /* 0x0000300401007387 */ /* 0x0007e80000100800 */
[----:B------:R-:W-:Y:S01]  /*52c0*/  STL [R1+0x2c], R5 ;  /* 0x00002c0501007387 */ /* 0x000fe20000100800 */
[----:B-1----:R-:W-:Y:S01]  /*52d0*/  IMAD.U32 R0, RZ, RZ, UR4 ;  /* 0x00000004ff007e24 */ /* 0x002fe2000f8e00ff */
[----:B------:R-:W-:Y:S01]  /*52e0*/  UMOV UR4, URZ ;  /* 0x000000ff00047c82 */ /* 0x000fe20008000000 */
[----:B------:R-:W-:Y:S02]  /*52f0*/  IMAD.U32 R18, RZ, RZ, UR6 ;  /* 0x00000006ff127e24 */ /* 0x000fe4000f8e00ff */
[----:B------:R-:W-:Y:S02]  /*5300*/  IMAD.U32 R251, RZ, RZ, UR4 ;  /* 0x00000004fffb7e24 */ /* 0x000fe4000f8e00ff */
[----:B------:R-:W-:-:S02]  /*5310*/  IMAD.U32 R246, RZ, RZ, UR4 ;  /* 0x00000004fff67e24 */ /* 0x000fc4000f8e00ff */
[----:B---3--:R-:W-:-:S05]  /*5320*/  IMAD.U32 R4, RZ, RZ, UR9 ;  /* 0x00000009ff047e24 */ /* 0x008fca000f8e00ff */
[----:B------:R1:W-:Y:S04]  /*5330*/  STL [R1+0x28], R4 ;  /* 0x0000280401007387 */ /* 0x0003e80000100800 */
[----:B------:R3:W-:Y:S01]  /*5340*/  STL [R1+0x24], R0 ;  /* 0x0000240001007387 */ /* 0x0007e20000100800 */
[----:B-1----:R-:W-:Y:S01]  /*5350*/  MOV R4, UR5 ;  /* 0x0000000500047c02 */ /* 0x002fe20008000f00 */
[----:B------:R-:W-:Y:S02]  /*5360*/  UMOV UR5, URZ ;  /* 0x000000ff00057c82 */ /* 0x000fe40008000000 */
[----:B------:R-:W-:Y:S02]  /*5370*/  MOV R250, UR5 ;  /* 0x0000000500fa7c02 */ /* 0x000fe40008000f00 */
[----:B---3--:R-:W-:Y:S01]  /*5380*/  MOV R0, UR7 ;  /* 0x0000000700007c02 */ /* 0x008fe20008000f00 */
[----:B------:R1:W-:Y:S04]  /*5390*/  STL [R1+0x20], R4 ;  /* 0x0000200401007387 */ /* 0x0003e80000100800 */
[----:B--2---:R1:W-:Y:S02]  /*53a0*/  STL [R1+0x1c], R0 ;  /* 0x00001c0001007387 */ /* 0x0043e40000100800 */
.L_x_112:
[----:B------:R-:W2:Y:S01]  /*53b0*/  S2UR UR6, SR_CgaCtaId ;  /* 0x00000000000679c3 */ /* 0x000ea20000008800 */
[----:B------:R-:W-:Y:S01]  /*53c0*/  R2UR UR5, R250 ;  /* 0x00000000fa0572ca */ /* 0x000fe200000e0000 */
[----:B------:R-:W-:Y:S11]  /*53d0*/  UMOV UR4, 0x400 ;  /* 0x0000040000047882 */ /* 0x000ff60000000000 */
[----:B------:R-:W-:Y:S01]  /*53e0*/  @!UPT UIADD3 URZ, UPT, UPT, URZ, URZ, URZ ;  /* 0x000000fffffff290 */ /* 0x000fe2000fffe0ff */
[----:B-1----:R-:W-:Y:S05]  /*53f0*/  IMAD.U32 R0, RZ, RZ, UR5 ;  /* 0x00000005ff007e24 */ /* 0x002fea000f8e00ff */
[----:B------:R-:W-:Y:S01]  /*5400*/  SHF.L.U32 R0, R0, 0x1f, RZ ;  /* 0x0000001f00007819 */ /* 0x000fe200000006ff */
[----:B--2---:R-:W-:Y:S04]  /*5410*/  ULEA UR46, UR6, UR4, 0x18 ;  /* 0x00000004062e7291 */ /* 0x004fe8000f8ec0ff */
[----:B------:R-:W-:Y:S09]  /*5420*/  ULEA UR4, UR18, UR46, 0x3 ;  /* 0x0000002e12047291 */ /* 0x000ff2000f8e18ff */
[----:B------:R-:W1:Y:S02]  /*5430*/  SYNCS.PHASECHK.TRANS64.TRYWAIT P0, [UR4+0x70], R0 ;  /* 0x00007000ff0075a7 */ /* 0x000e640008001104 */
[----:B-1----:R-:W-:Y:S05]  /*5440*/  @!P0 BRA `(.L_x_85) ;  /* 0x00000058002c8947 */ /* 0x002fea0003800000 */
.L_x_147:
[----:B------:R-:W-:Y:S01]  /*5450*/  ULEA UR5, UR18, UR46, 0x4 ;  /* 0x0000002e12057291 */ /* 0x000fe2000f8e20ff */
[----:B------:R-:W-:Y:S01]  /*5460*/  R2UR UR8, R252 ;  /* 0x00000000fc0872ca */ /* 0x000fe200000e0000 */
[----:B------:R-:W2:Y:S07]  /*5470*/  LDCU UR10, c[0x0][0xb24] ;  /* 0x00016480ff0a77ac */ /* 0x000eae0008000800 */
[----:B------:R-:W3:Y:S01]  /*5480*/  LDS.128 R4, [UR5+0x100] ;  /* 0x00010005ff047984 */ /* 0x000ee20008000c00 */
[----:B------:R-:W-:Y:S01]  /*5490*/  @!PT LDS RZ, [RZ] ;  /* 0x00000000fffff984 */ /* 0x000fe20000000800 */
[----:B------:R-:W-:Y:S01]  /*54a0*/  @!PT LDS RZ, [RZ] ;  /* 0x00000000fffff984 */ /* 0x000fe20000000800 */
[----:B------:R-:W-:Y:S01]  /*54b0*/  @!PT LDS RZ, [RZ] ;  /* 0x00000000fffff984 */ /* 0x000fe20000000800 */
[----:B------:R-:W-:Y:S01]  /*54c0*/  @!PT LDS RZ, [RZ] ;  /* 0x00000000fffff984 */ /* 0x000fe20000000800 */
[----:B------:R4:W-:Y:S07]  /*54d0*/  MEMBAR.ALL.CTA ;  /* 0x0000000000007992 */ /* 0x0009ee0000008000 */
[----:B----4-:R-:W4:Y:S01]  /*54e0*/  FENCE.VIEW.ASYNC.S ;  /* 0x00000000000073c6 */ /* 0x010f220000000000 */
[----:B---3--:R-:W-:Y:S01]  /*54f0*/  LOP3.LUT P0, RZ, R6, 0x1, RZ, 0xc0, !PT ;  /* 0x0000000106ff7812 */ /* 0x008fe2000780c0ff */
[----:B--2---:R-:W-:Y:S11]  /*5500*/  UISETP.GE.AND UP0, UPT, UR10, 0x1, UPT ;  /* 0x000000010a00788c */ /* 0x004ff6000bf06270 */
[----:B------:R-:W-:Y:S01]  /*5510*/  @!UPT UIADD3 URZ, UPT, UPT, URZ, URZ, URZ ;  /* 0x000000fffffff290 */ /* 0x000fe2000fffe0ff */
[----:B----4-:R-:W-:Y:S01]  /*5520*/  VOTEU.ANY UP1, P0 ;  /* 0x0000000000ff7886 */ /* 0x010fe20000020100 */
[----:B------:R-:W-:Y:S01]  /*5530*/  PLOP3.LUT P0, PT, PT, PT, UP1, 0x80, 0x8 ;  /* 0x000000000008781c */ /* 0x000fe20003f0f018 */
[----:B------:R-:W-:Y:S06]  /*5540*/  UP2UR UR5, UPR, URZ, 0x2 ;  /* 0x00000002ff057883 */ /* 0x000fec0008000000 */
[----:B------:R-:W-:Y:S01]  /*5550*/  IMAD.U32 R248, RZ, RZ, UR5 ;  /* 0x00000005fff87e24 */ /* 0x000fe2000f8e00ff */
[----:B------:R-:W-:Y:S04]  /*5560*/  UIADD3 UR5, UPT, UPT, UR4, 0x80, URZ ;  /* 0x0000008004057890 */ /* 0x000fe8000fffe0ff */
[----:B------:R-:W-:Y:S01]  /*5570*/  UPRMT UR5, URZ, 0x654, UR5 ;  /* 0x00000654ff057896 */ /* 0x000fe20008000005 */
[----:B-1----:R-:W-:Y:S02]  /*5580*/  @P0 SHF.R.U32.HI R0, RZ, 0x10, R5 ;  /* 0x00000010ff000819 */ /* 0x002fe40000011605 */
[----:B------:R-:W-:Y:S02]  /*5590*/  @P0 MOV R2, R4 ;  /* 0x0000000400020202 */ /* 0x000fe40000000f00 */
[----:B------:R-:W-:Y:S02]  /*55a0*/  @P0 R2UR UR4, R0 ;  /* 0x00000000000402ca */ /* 0x000fe400000e0000 */
[----:B------:R-:W-:Y:S02]  /*55b0*/  @P0 LOP3.LUT R4, R5, 0xffff, RZ, 0xc0, !PT ;  /* 0x0000ffff05040812 */ /* 0x000fe400078ec0ff */
[----:B------:R-:W-:Y:S01]  /*55c0*/  SYNCS.ARRIVE.TRANS64.RED.A1T0 RZ, [UR5], RZ ;  /* 0x000000ffffff79a7 */ /* 0x000fe20008100405 */
[----:B------:R-:W-:Y:S02]  /*55d0*/  @P0 R2UR UR7, R2 ;  /* 0x00000000020702ca */ /* 0x000fe400000e0000 */
[----:B------:R-:W-:Y:S06]  /*55e0*/  @P0 R2UR UR6, R4 ;  /* 0x00000000040602ca */ /* 0x000fec00000e0000 */
[----:B------:R-:W-:Y:S02]  /*55f0*/  @UP1 UMOV UR8, UR4 ;  /* 0x0000000400081c82 */ /* 0x000fe40008000000 */
[----:B------:R-:W-:Y:S03]  /*5600*/  IMAD.U32 R252, RZ, RZ, UR8 ;  /* 0x00000008fffc7e24 */ /* 0x000fe6000f8e00ff */
[----:B------:R-:W-:Y:S02]  /*5610*/  @UP1 UMOV UR39, UR7 ;  /* 0x0000000700271c82 */ /* 0x000fe40008000000 */
[----:B------:R-:W-:Y:S01]  /*5620*/  @UP1 UMOV UR38, UR6 ;  /* 0x0000000600261c82 */ /* 0x000fe20008000000 */
[----:B------:R-:W-:Y:S05]  /*5630*/  BRA.U !UP0, `(.L_x_86) ;  /* 0x0000000108e87547 */ /* 0x000fea000b800000 */
[----:B------:R-:W1:Y:S01]  /*5640*/  LDCU UR7, c[0x0][0x370] ;  /* 0x00006e00ff0777ac */ /* 0x000e620008000800 */
[----:B------:R-:W2:Y:S01]  /*5650*/  LDL R9, [R1+0x1c] ;  /* 0x00001c0001097983 */ /* 0x000ea20000100800 */
[----:B------:R-:W-:Y:S01]  /*5660*/  R2UR UR19, R18 ;  /* 0x00000000121372ca */ /* 0x000fe200000e0000 */
[----:B------:R-:W3:Y:S02]  /*5670*/  LDCU UR4, c[0x0][0x374] ;  /* 0x00006e80ff0477ac */ /* 0x000ee40008000800 */
[----:B------:R-:W4:Y:S01]  /*5680*/  LDL R8, [R1+0x24] ;  /* 0x0000240001087983 */ /* 0x000f220000100800 */
[----:B------:R-:W-:Y:S03]  /*5690*/  UISETP.NE.AND UP1, UPT, UR44, 0x1, UPT ;  /* 0x000000012c00788c */ /* 0x000fe6000bf25270 */
[----:B------:R-:W5:Y:S01]  /*56a0*/  LDL R3, [R1+0x20] ;  /* 0x0000200001037983 */ /* 0x000f620000100800 */
[----:B------:R-:W-:Y:S05]  /*56b0*/  UISETP.NE.AND UP2, UPT, UR10, 0x1, UPT ;  /* 0x000000010a00788c */ /* 0x000fea000bf45270 */
[----:B------:R-:W-:Y:S01]  /*56c0*/  UISETP.NE.AND UP0, UPT, UR19, 0x1, UPT ;  /* 0x000000011300788c */ /* 0x000fe2000bf05270 */
[----:B-----5:R-:W-:Y:S02]  /*56d0*/  R2UR UR11, R3 ;  /* 0x00000000030b72ca */ /* 0x020fe400000e0000 */
[----:B--2---:R-:W-:Y:S02]  /*56e0*/  R2UR UR6, R9 ;  /* 0x00000000090672ca */ /* 0x004fe400000e0000 */
[----:B----4-:R-:W-:Y:S11]  /*56f0*/  R2UR UR5, R8 ;  /* 0x00000000080572ca */ /* 0x010ff600000e0000 */
[----:B---3--:R-:W-:Y:S02]  /*5700*/  UIMAD.WIDE.U32 UR8, UR4, UR6, URZ ;  /* 0x00000006040872a5 */ /* 0x008fe4000f8e00ff */
[----:B------:R-:W-:Y:S01]  /*5710*/  UIMAD.WIDE.U32 UR12, UR38, UR6, URZ ;  /* 0x00000006260c72a5 */ /* 0x000fe2000f8e00ff */
[----:B------:R-:W2:Y:S01]  /*5720*/  LDCU UR6, c[0x0][0xb20] ;  /* 0x00016400ff0677ac */ /* 0x000ea20008000800 */
[----:B------:R-:W-:Y:S02]  /*5730*/  UIMAD.WIDE.U32 UR16, UR39, UR5, URZ ;  /* 0x00000005271072a5 */ /* 0x000fe4000f8e00ff */
[----:B-1----:R-:W-:Y:S03]  /*5740*/  UIMAD.WIDE.U32 UR14, UR7, UR5, URZ ;  /* 0x00000005070e72a5 */ /* 0x002fe6000f8e00ff */
[----:B------:R-:W-:Y:S02]  /*5750*/  UMOV UR5, UR9 ;  /* 0x0000000900057c82 */ /* 0x000fe40008000000 */
[----:B--2---:R-:W-:Y:S03]  /*5760*/  @UP0 USHF.R.U32.HI UR4, URZ, UR6, UR5 ;  /* 0x00000006ff040299 */ /* 0x004fe60008011605 */
[----:B------:R-:W-:Y:S01]  /*5770*/  UMOV UR5, UR13 ;  /* 0x0000000d00057c82 */ /* 0x000fe20008000000 */
[----:B------:R-:W-:Y:S02]  /*5780*/  UIMAD.WIDE.U32 UR8, UR4, UR42, URZ ;  /* 0x0000002a040872a5 */ /* 0x000fe4000f8e00ff */
[----:B------:R-:W-:Y:S03]  /*5790*/  USHF.R.U32.HI UR6, URZ, UR6, UR5 ;  /* 0x00000006ff067299 */ /* 0x000fe60008011605 */
[----:B------:R-:W-:Y:S01]  /*57a0*/  UMOV UR5, UR15 ;  /* 0x0000000f00057c82 */ /* 0x000fe20008000000 */
[----:B------:R-:W-:Y:S02]  /*57b0*/  USEL UR6, UR38, UR6, !UP0 ;  /* 0x0000000626067287 */ /* 0x000fe4000c000000 */
[----:B------:R-:W-:Y:S01]  /*57c0*/  @UP1 USHF.R.U32.HI UR7, URZ, UR11, UR5 ;  /* 0x0000000bff071299 */ /* 0x000fe20008011605 */
[----:B------:R-:W-:Y:S02]  /*57d0*/  UMOV UR8, UR9 ;  /* 0x0000000900087c82 */ /* 0x000fe40008000000 */
[----:B------:R-:W-:Y:S01]  /*57e0*/  UMOV UR5, UR17 ;  /* 0x0000001100057c82 */ /* 0x000fe20008000000 */
[----:B------:R-:W-:Y:S02]  /*57f0*/  UIMAD.WIDE.U32 UR12, UR7, UR42, URZ ;  /* 0x0000002a070c72a5 */ /* 0x000fe4000f8e00ff */
[----:B------:R-:W-:Y:S02]  /*5800*/  @UP2 USHF.R.U32.HI UR4, URZ, UR43, UR8 ;  /* 0x0000002bff042299 */ /* 0x000fe40008011608 */
[----:B------:R-:W-:Y:S02]  /*5810*/  USHF.R.U32.HI UR5, URZ, UR11, UR5 ;  /* 0x0000000bff057299 */ /* 0x000fe40008011605 */
[----:B------:R-:W-:Y:S02]  /*5820*/  UIMAD UR4, UR10, UR4, URZ ;  /* 0x000000040a0472a4 */ /* 0x000fe4000f8e02ff */
[----:B------:R-:W-:Y:S02]  /*5830*/  USEL UR5, UR39, UR5, !UP1 ;  /* 0x0000000527057287 */ /* 0x000fe4000c800000 */
[----:B------:R-:W-:Y:S01]  /*5840*/  UISETP.GE.AND UP0, UPT, UR6, UR4, UPT ;  /* 0x000000040600728c */ /* 0x000fe2000bf06270 */
[----:B------:R-:W-:Y:S01]  /*5850*/  UMOV UR8, UR13 ;  /* 0x0000000d00087c82 */ /* 0x000fe20008000000 */
[----:B------:R-:W-:Y:S02]  /*5860*/  UIMAD.WIDE.U32 UR12, UR6, UR42, URZ ;  /* 0x0000002a060c72a5 */ /* 0x000fe4000f8e00ff */
[----:B------:R-:W-:Y:S04]  /*5870*/  @UP2 USHF.R.U32.HI UR7, URZ, UR43, UR8 ;  /* 0x0000002bff072299 */ /* 0x000fe80008011608 */
[----:B------:R-:W-:Y:S01]  /*5880*/  UIMAD UR8, UR10, UR7, URZ ;  /* 0x000000070a0872a4 */ /* 0x000fe2000f8e02ff */
[----:B------:R-:W-:Y:S03]  /*5890*/  UMOV UR4, UR13 ;  /* 0x0000000d00047c82 */ /* 0x000fe60008000000 */
[----:B------:R-:W-:Y:S02]  /*58a0*/  UISETP.GE.OR UP0, UPT, UR5, UR8, UP0 ;  /* 0x000000080500728c */ /* 0x000fe40008706670 */
[----:B------:R-:W-:Y:S02]  /*58b0*/  USHF.R.U32.HI UR4, URZ, UR43, UR4 ;  /* 0x0000002bff047299 */ /* 0x000fe40008011604 */
[----:B------:R-:W-:Y:S02]  /*58c0*/  UIMAD.WIDE.U32 UR8, UR5, UR42, URZ ;  /* 0x0000002a050872a5 */ /* 0x000fe4000f8e00ff */
[----:B------:R-:W-:Y:S02]  /*58d0*/  USEL UR12, UR6, UR4, !UP2 ;  /* 0x00000004060c7287 */ /* 0x000fe4000d000000 */
[----:B------:R-:W-:Y:S02]  /*58e0*/  UIADD3 UR8, UPT, UPT, -UR5, URZ, URZ ;  /* 0x000000ff05087290 */ /* 0x000fe4000fffe1ff */
[----:B------:R-:W-:Y:S01]  /*58f0*/  UIADD3 UR11, UPT, UPT, -UR12, URZ, URZ ;  /* 0x000000ff0c0b7290 */ /* 0x000fe2000fffe1ff */
[----:B------:R-:W-:Y:S01]  /*5900*/  @!UP0 UMOV UR4, UR9 ;  /* 0x0000000900048c82 */ /* 0x000fe20008000000 */
[----:B------:R-:W-:Y:S02]  /*5910*/  UIADD3 UR9, UPT, UPT, -UR6, URZ, URZ ;  /* 0x000000ff06097290 */ /* 0x000fe4000fffe1ff */
[----:B------:R-:W-:Y:S02]  /*5920*/  @!UP0 USHF.R.U32.HI UR4, URZ, UR43, UR4 ;  /* 0x0000002bff048299 */ /* 0x000fe40008011604 */
[----:B------:R-:W-:Y:S02]  /*5930*/  UIMAD UR11, UR10, UR11, UR6 ;  /* 0x0000000b0a0b72a4 */ /* 0x000fe4000f8e0206 */
[----:B------:R-:W-:Y:S04]  /*5940*/  @!UP0 USEL UR4, UR5, UR4, !UP2 ;  /* 0x0000000405048287 */ /* 0x000fe8000d000000 */
[----:B------:R-:W-:Y:S02]  /*5950*/  @!UP0 UIMAD UR11, UR7, UR11, UR4 ;  /* 0x0000000b070b82a4 */ /* 0x000fe4000f8e0204 */
[----:B------:R-:W-:Y:S02]  /*5960*/  @!UP0 UIADD3 UR12, UPT, UPT, UR12, -UR4, URZ ;  /* 0x800000040c0c8290 */ /* 0x000fe4000fffe0ff */
[----:B------:R-:W-:Y:S02]  /*5970*/  UIMAD UR7, UR44, UR8, UR39 ;  /* 0x000000082c0772a4 */ /* 0x000fe4000f8e0227 */
[----:B------:R-:W-:Y:S02]  /*5980*/  @!UP0 UIMAD UR6, UR12, UR10, UR5 ;  /* 0x0000000a0c0682a4 */ /* 0x000fe4000f8e0205 */
[----:B------:R-:W-:Y:S01]  /*5990*/  UIMAD UR4, UR19, UR9, UR38 ;  /* 0x00000009130472a4 */ /* 0x000fe2000f8e0226 */
[----:B------:R-:W-:Y:S02]  /*59a0*/  @!UP0 UMOV UR5, UR11 ;  /* 0x0000000b00058c82 */ /* 0x000fe40008000000 */
[----:B------:R-:W-:Y:S02]  /*59b0*/  UIMAD UR39, UR5, UR44, UR7 ;  /* 0x0000002c052772a4 */ /* 0x000fe4000f8e0207 */
[----:B------:R-:W-:Y:S11]  /*59c0*/  UIMAD UR38, UR6, UR19, UR4 ;  /* 0x00000013062672a4 */ /* 0x000ff6000f8e0204 */
[----:B------:R-:W-:Y:S01]  /*59d0*/  @!UPT UIADD3 URZ, UPT, UPT, URZ, URZ, URZ ;  /* 0x000000fffffff290 */ /* 0x000fe2000fffe0ff */
.L_x_86:
[----:B------:R-:W-:Y:S01]  /*59e0*/  UISETP.NE.AND UP0, UPT, UR41, 0x1, UPT ;  /* 0x000000012900788c */ /* 0x000fe2000bf05270 */
[----:B------:R-:W2:Y:S04]  /*59f0*/  LDL R0, [R1+0x8] ;  /* 0x0000080001007983 */ /* 0x000ea80000100800 */
[----:B------:R-:W3:Y:S06]  /*5a00*/  LDL R2, [R1+0x34] ;  /* 0x0000340001027983 */ /* 0x000eec0000100800 */
[----:B------:R-:W1:Y:S01]  /*5a10*/  @!UP0 LDCU.128 UR12, c[0x0][0xb10] ;  /* 0x00016200ff0c87ac */ /* 0x000e620008000c00 */
[----:B------:R-:W4:Y:S01]  /*5a20*/  @!UP0 LDCU UR5, c[0x0][0xb0c] ;  /* 0x00016180ff0587ac */ /* 0x000f220008000800 */
[----:B------:R-:W5:Y:S01]  /*5a30*/  @!UP0 LDCU UR10, c[0x0][0xb20] ;  /* 0x00016400ff0a87ac */ /* 0x000f620008000800 */
[----:B-1----:R-:W-:Y:S02]  /*5a40*/  UIMAD.WIDE.U32 UR8, UR39, UR12, URZ ;  /* 0x0000000c270872a5 */ /* 0x002fe4000f8e00ff */
[----:B------:R-:W-:Y:S02]  /*5a50*/  UIMAD.WIDE.U32 UR6, UR38, UR15, URZ ;  /* 0x0000000f260672a5 */ /* 0x000fe4000f8e00ff */
[----:B------:R-:W-:Y:S03]  /*5a60*/  @!UP0 UISETP.NE.AND UP1, UPT, UR14, 0x1, UPT ;  /* 0x000000010e00888c */ /* 0x000fe6000bf25270 */
[----:B------:R-:W-:Y:S01]  /*5a70*/  @!UP0 UMOV UR4, UR9 ;  /* 0x0000000900048c82 */ /* 0x000fe20008000000 */
[----:B----4-:R-:W-:Y:S02]  /*5a80*/  @!UP0 UISETP.NE.AND UP2, UPT, UR5, 0x1, UPT ;  /* 0x000000010500888c */ /* 0x010fe4000bf45270 */
[----:B------:R-:W-:Y:S01]  /*5a90*/  @!UP0 USHF.R.U32.HI UR4, URZ, UR13, UR4 ;  /* 0x0000000dff048299 */ /* 0x000fe20008011604 */
[----:B------:R-:W-:Y:S02]  /*5aa0*/  @!UP0 UMOV UR6, UR7 ;  /* 0x0000000700068c82 */ /* 0x000fe40008000000 */
[----:B-----5:R-:W-:Y:S02]  /*5ab0*/  @!UP0 USHF.R.U32.HI UR6, URZ, UR10, UR6 ;  /* 0x0000000aff068299 */ /* 0x020fe40008011606 */
[----:B------:R-:W-:Y:S02]  /*5ac0*/  @!UP0 USEL UR7, UR39, UR4, !UP2 ;  /* 0x0000000427078287 */ /* 0x000fe4000d000000 */
[----:B------:R-:W-:Y:S04]  /*5ad0*/  @!UP0 USEL UR6, UR38, UR6, !UP1 ;  /* 0x0000000626068287 */ /* 0x000fe8000c800000 */
[----:B------:R-:W-:Y:S02]  /*5ae0*/  @!UP0 UIADD3 UR4, UPT, UPT, -UR7, UR6, URZ ;  /* 0x0000000607048290 */ /* 0x000fe4000fffe1ff */
[----:B------:R-:W-:Y:S02]  /*5af0*/  @!UP0 UIADD3 UR6, UPT, UPT, UR7, -UR6, URZ ;  /* 0x8000000607068290 */ /* 0x000fe4000fffe0ff */
[----:B------:R-:W-:Y:S02]  /*5b00*/  UIADD3 UR7, UPT, UPT, UR18, 0x1, URZ ;  /* 0x0000000112077890 */ /* 0x000fe4000fffe0ff */
[----:B------:R-:W-:Y:S02]  /*5b10*/  @!UP0 UIMAD UR39, UR4, UR5, UR39 ;  /* 0x00000005042782a4 */ /* 0x000fe4000f8e0227 */
[----:B------:R-:W-:Y:S02]  /*5b20*/  @!UP0 UIMAD UR38, UR6, UR14, UR38 ;  /* 0x0000000e062682a4 */ /* 0x000fe4000f8e0226 */
[----:B------:R-:W-:Y:S01]  /*5b30*/  IMAD.U32 R247, RZ, RZ, UR7 ;  /* 0x00000007fff77e24 */ /* 0x000fe2000f8e00ff */
[----:B--2---:R-:W-:Y:S02]  /*5b40*/  R2UR UR16, R0 ;  /* 0x00000000001072ca */ /* 0x004fe400000e0000 */
[----:B---3--:R-:W-:Y:S11]  /*5b50*/  R2UR UR11, R2 ;  /* 0x00000000020b72ca */ /* 0x008ff600000e0000 */
[----:B------:R-:W-:Y:S04]  /*5b60*/  UISETP.NE.U32.AND UP3, UPT, UR16, URZ, UPT ;  /* 0x000000ff1000728c */ /* 0x000fe8000bf65070 */
[----:B------:R-:W-:Y:S09]  /*5b70*/  UISETP.NE.AND.EX UP3, UPT, UR11, URZ, UPT, UP3 ;  /* 0x000000ff0b00728c */ /* 0x000ff2000bf65330 */
[----:B------:R-:W-:Y:S05]  /*5b80*/  BRA.U !UP3, `(.L_x_87) ;  /* 0x000000010b547547 */ /* 0x000fea000b800000 */
[----:B------:R-:W1:Y:S01]  /*5b90*/  LDCU.64 UR8, c[0x0][0x358] ;  /* 0x00006b00ff0877ac */ /* 0x000e620008000a00 */
[----:B------:R-:W2:Y:S01]  /*5ba0*/  LDL R3, [R1+0x14] ;  /* 0x0000140001037983 */ /* 0x000ea20000100800 */
[----:B------:R-:W-:Y:S01]  /*5bb0*/  R2UR UR6, R0 ;  /* 0x00000000000672ca */ /* 0x000fe200000e0000 */
[----:B------:R-:W-:Y:S02]  /*5bc0*/  IMAD.MOV.U32 R245, RZ, RZ, 0x1 ;  /* 0x00000001fff57424 */ /* 0x000fe400078e00ff */
[----:B------:R-:W3:Y:S02]  /*5bd0*/  LDL R2, [R1+0x10] ;  /* 0x0000100001027983 */ /* 0x000ee40000100800 */
[----:B---3--:R-:W-:Y:S02]  /*5be0*/  R2UR UR4, R2 ;  /* 0x00000000020472ca */ /* 0x008fe400000e0000 */
[----:B--2---:R-:W-:Y:S11]  /*5bf0*/  R2UR UR5, R3 ;  /* 0x00000000030572ca */ /* 0x004ff600000e0000 */
[----:B------:R-:W-:Y:S02]  /*5c00*/  @!UPT UIADD3 URZ, UPT, UPT, URZ, URZ, URZ ;  /* 0x000000fffffff290 */ /* 0x000fe4000fffe0ff */
[----:B------:R-:W-:Y:S04]  /*5c10*/  UISETP.NE.U32.AND UP0, UPT, UR5, URZ, UPT ;  /* 0x000000ff0500728c */ /* 0x000fe8000bf05070 */
[----:B------:R-:W-:Y:S06]  /*5c20*/  UISETP.NE.AND.EX UP0, UPT, UR4, URZ, UPT, UP0 ;  /* 0x000000ff0400728c */ /* 0x000fec000bf05300 */
[----:B------:R-:W-:Y:S05]  /*5c30*/  PLOP3.LUT P0, PT, PT, PT, UP0, 0x80, 0x8 ;  /* 0x000000000008781c */ /* 0x000fea0003f0f008 */
[----:B------:R-:W2:Y:S01]  /*5c40*/  @UP0 LDCU.64 UR4, c[0x0][0x888] ;  /* 0x00011100ff0407ac */ /* 0x000ea20008000a00 */
[----:B------:R-:W-:Y:S04]  /*5c50*/  @UP0 UIMAD UR6, UR36, UR6, URZ ;  /* 0x00000006240602a4 */ /* 0x000fe8000f8e02ff */
[----:B--2---:R-:W-:Y:S06]  /*5c60*/  @UP0 UIMAD.WIDE UR4, UR6, 0x4, UR4 ;  /* 0x00000004060408a5 */ /* 0x004fec000f8e0204 */
[----:B------:R-:W-:Y:S02]  /*5c70*/  IMAD.U32 R2, RZ, RZ, UR4 ;  /* 0x00000004ff027e24 */ /* 0x000fe4000f8e00ff */
[----:B------:R-:W-:Y:S05]  /*5c80*/  IMAD.U32 R3, RZ, RZ, UR5 ;  /* 0x00000005ff037e24 */ /* 0x000fea000f8e00ff */
[----:B-1----:R-:W2:Y:S02]  /*5c90*/  @P0 LDG.E R0, desc[UR8][R2.64] ;  /* 0x0000000802000981 */ /* 0x002ea4000c1e1900 */
[----:B--2---:R-:W-:Y:S01]  /*5ca0*/  @P0 R2UR UR45, R0 ;  /* 0x00000000002d02ca */ /* 0x004fe200000e0000 */
[----:B------:R-:W-:Y:S05]  /*5cb0*/  IMAD.MOV.U32 R0, RZ, RZ, 0x1 ;  /* 0x00000001ff007424 */ /* 0x000fea00078e00ff */
[----:B------:R-:W-:Y:S08]  /*5cc0*/  @!P0 PRMT R245, R0, 0x7610, R245 ;  /* 0x0000761000f58816 */ /* 0x000ff000000000f5 */
[----:B------:R-:W1:Y:S02]  /*5cd0*/  @!UP0 LDCU UR45, c[0x0][0x880] ;  /* 0x00011000ff2d87ac */ /* 0x000e640008000800 */
.L_x_87:
[----:B------:R-:W2:Y:S04]  /*5ce0*/  LDL R0, [R1+0x18] ;  /* 0x0000180001007983 */ /* 0x000ea80000100800 */
[----:B------:R-:W3:Y:S04]  /*5cf0*/  LDL R2, [R1+0x30] ;  /* 0x0000300001027983 */ /* 0x000ee80000100800 */
[----:B------:R-:W4:Y:S01]  /*5d00*/  LDL R4, [R1+0xc] ;  /* 0x00000c0001047983 */ /* 0x000f220000100800 */
[----:B--2---:R-:W-:Y:S02]  /*5d10*/  R2UR UR5, R0 ;  /* 0x00000000000572ca */ /* 0x004fe400000e0000 */
[----:B---3--:R-:W-:Y:S02]  /*5d20*/  R2UR UR4, R2 ;  /* 0x00000000020472ca */ /* 0x008fe400000e0000 */
[----:B----4-:R-:W-:Y:S09]  /*5d30*/  R2UR UR6, R4 ;  /* 0x00000000040672ca */ /* 0x010ff200000e0000 */
[----:B------:R-:W-:Y:S04]  /*5d40*/  UISETP.NE.U32.AND UP0, UPT, UR5, URZ, UPT ;  /* 0x000000ff0500728c */ /* 0x000fe8000bf05070 */
[----:B------:R-:W-:Y:S02]  /*5d50*/  UISETP.NE.AND.EX UP0, UPT, UR4, URZ, UPT, UP0 ;  /* 0x000000ff0400728c */ /* 0x000fe4000bf05300 */
[----:B------:R-:W-:Y:S06]  /*5d60*/  UISETP.NE.AND UP1, UPT, UR6, URZ, UPT ;  /* 0x000000ff0600728c */ /* 0x000fec000bf25270 */
[----:B------:R-:W-:Y:S01]  /*5d70*/  PLOP3.LUT P2, PT, PT, PT, UP1, 0x80, 0x8 ;  /* 0x000000000008781c */ /* 0x000fe20003f4f018 */
[----:B------:R-:W-:Y:S01]  /*5d80*/  @!UPT UIADD3 URZ, UPT, UPT, URZ, URZ, URZ ;  /* 0x000000fffffff290 */ /* 0x000fe2000fffe0ff */
[----:B------:R-:W-:Y:S11]  /*5d90*/  BRA.U !UP0, `(.L_x_88) ;  /* 0x00000001084c7547 */ /* 0x000ff6000b800000 */
[----:B------:R-:W2:Y:S01]  /*5da0*/  LDCU.64 UR8, c[0x0][0x358] ;  /* 0x00006b00ff0877ac */ /* 0x000ea20008000a00 */
[----:B------:R-:W3:Y:S01]  /*5db0*/  LDL R3, [R1+0x2c] ;  /* 0x00002c0001037983 */ /* 0x000ee20000100800 */
[----:B------:R-:W-:Y:S03]  /*5dc0*/  R2UR UR6, R0 ;  /* 0x00000000000672ca */ /* 0x000fe600000e0000 */
[----:B------:R-:W4:Y:S02]  /*5dd0*/  LDL R2, [R1+0x28] ;  /* 0x0000280001027983 */ /* 0x000f240000100800 */
[----:B----4-:R-:W-:Y:S02]  /*5de0*/  R2UR UR4, R2 ;  /* 0x00000000020472ca */ /* 0x010fe400000e0000 */
[----:B---3--:R-:W-:Y:S11]  /*5df0*/  R2UR UR5, R3 ;  /* 0x00000000030572ca */ /* 0x008ff600000e0000 */
[----:B------:R-:W-:Y:S02]  /*5e00*/  @!UPT UIADD3 URZ, UPT, UPT, URZ, URZ, URZ ;  /* 0x000000fffffff290 */ /* 0x000fe4000fffe0ff */
[----:B------:R-:W-:Y:S04]  /*5e10*/  UISETP.NE.U32.AND UP0, UPT, UR5, URZ, UPT ;  /* 0x000000ff0500728c */ /* 0x000fe8000bf05070 */
[----:B------:R-:W-:Y:S06]  /*5e20*/  UISETP.NE.AND.EX UP0, UPT, UR4, URZ, UPT, UP0 ;  /* 0x000000ff0400728c */ /* 0x000fec000bf05300 */
[----:B------:R-:W-:Y:S05]  /*5e30*/  PLOP3.LUT P0, PT, PT, PT, UP0, 0x80, 0x8 ;  /* 0x000000000008781c */ /* 0x000fea0003f0f008 */
[----:B------:R-:W3:Y:S01]  /*5e40*/  @UP0 LDCU.64 UR4, c[0x0][0x8a8] ;  /* 0x00011500ff0407ac */ /* 0x000ee20008000a00 */
[----:B------:R-:W-:Y:S04]  /*5e50*/  @UP0 UIMAD UR6, UR36, UR6, URZ ;  /* 0x00000006240602a4 */ /* 0x000fe8000f8e02ff */
[----:B---3--:R-:W-:Y:S06]  /*5e60*/  @UP0 UIMAD.WIDE UR4, UR6, 0x4, UR4 ;  /* 0x00000004060408a5 */ /* 0x008fec000f8e0204 */
[----:B------:R-:W-:Y:S02]  /*5e70*/  IMAD.U32 R2, RZ, RZ, UR4 ;  /* 0x00000004ff027e24 */ /* 0x000fe4000f8e00ff */
[----:B------:R-:W-:Y:S05]  /*5e80*/  IMAD.U32 R3, RZ, RZ, UR5 ;  /* 0x00000005ff037e24 */ /* 0x000fea000f8e00ff */
[----:B--2---:R-:W2:Y:S02]  /*5e90*/  @P0 LDG.E R0, desc[UR8][R2.64] ;  /* 0x0000000802000981 */ /* 0x004ea4000c1e1900 */
[----:B--2---:R-:W-:Y:S11]  /*5ea0*/  @P0 R2UR UR37, R0 ;  /* 0x00000000002502ca */ /* 0x004ff600000e0000 */
[----:B------:R-:W-:Y:S03]  /*5eb0*/  @!UPT UIADD3 URZ, UPT, UPT, URZ, URZ, URZ ;  /* 0x000000fffffff290 */ /* 0x000fe6000fffe0ff */
[----:B------:R-:W2:Y:S02]  /*5ec0*/  @!UP0 LDCU UR37, c[0x0][0x8a0] ;  /* 0x00011400ff2587ac */ /* 0x000ea40008000800 */
.L_x_88:
[----:B------:R-:W-:Y:S01]  /*5ed0*/  R2UR UR4, R4 ;  /* 0x00000000040472ca */ /* 0x000fe200000e0000 */
[----:B------:R-:W-:Y:S01]  /*5ee0*/  UPLOP3.LUT UP2, UPT, UPT, UPT, UPT, 0x40, 0x4 ;  /* 0x000000000004789c */ /* 0x000fe20003f4e870 */
[----:B-1----:R-:W-:Y:S01]  /*5ef0*/  @P2 FSETP.NEU.AND P1, PT, RZ, UR45, PT ;  /* 0x0000002dff002c0b */ /* 0x002fe2000bf2d000 */
[----:B------:R-:W-:Y:S01]  /*5f00*/  ULEA UR47, UR40, UR46, 0x3 ;  /* 0x0000002e282f7291 */ /* 0x000fe2000f8e18ff */
[----:B------:R-:W-:Y:S02]  /*5f10*/  @P2 LOP3.LUT P0, RZ, R245, 0xff, RZ, 0xc0, !PT ;  /* 0x000000fff5ff2812 */ /* 0x000fe4000780c0ff */
[----:B------:R-:W-:Y:S02]  /*5f20*/  CS2R R240, SRZ ;  /* 0x0000000000f07805 */ /* 0x000fe4000001ff00 */
[----:B------:R-:W-:Y:S02]  /*5f30*/  R2UR UR7, R246 ;  /* 0x00000000f60772ca */ /* 0x000fe400000e0000 */
[----:B------:R-:W-:Y:S02]  /*5f40*/  CS2R R230, SRZ ;  /* 0x0000000000e67805 */ /* 0x000fe4000001ff00 */
[----:B------:R-:W-:Y:S02]  /*5f50*/  R2UR UR6, R251 ;  /* 0x00000000fb0672ca */ /* 0x000fe400000e0000 */
[----:B------:R-:W-:Y:S02]  /*5f60*/  CS2R R222, SRZ ;  /* 0x0000000000de7805 */ /* 0x000fe4000001ff00 */
[----:B------:R-:W-:Y:S02]  /*5f70*/  CS2R R214, SRZ ;  /* 0x0000000000d67805 */ /* 0x000fe4000001ff00 */
[----:B------:R-:W-:Y:S02]  /*5f80*/  CS2R R206, SRZ ;  /* 0x0000000000ce7805 */ /* 0x000fe4000001ff00 */
[----:B------:R-:W-:Y:S01]  /*5f90*/  CS2R R198, SRZ ;  /* 0x0000000000c67805 */ /* 0x000fe2000001ff00 */
[----:B------:R-:W-:Y:S01]  /*5fa0*/  UISETP.NE.AND UP4, UPT, UR4, URZ, UPT ;  /* 0x000000ff0400728c */ /* 0x000fe2000bf85270 */
[----:B------:R-:W-:Y:S02]  /*5fb0*/  CS2R R190, SRZ ;  /* 0x0000000000be7805 */ /* 0x000fe4000001ff00 */
[----:B------:R-:W-:Y:S02]  /*5fc0*/  CS2R R182, SRZ ;  /* 0x0000000000b67805 */ /* 0x000fe4000001ff00 */
[----:B------:R-:W-:Y:S02]  /*5fd0*/  CS2R R174, SRZ ;  /* 0x0000000000ae7805 */ /* 0x000fe4000001ff00 */
[----:B------:R-:W-:Y:S02]  /*5fe0*/  CS2R R166, SRZ ;  /* 0x0000000000a67805 */ /* 0x000fe4000001ff00 */
[----:B------:R-:W-:Y:S01]  /*5ff0*/  CS2R R158, SRZ ;  /* 0x00000000009e7805 */ /* 0x000fe2000001ff00 */
[----:B------:R-:W-:Y:S01]  /*6000*/  IMAD.U32 R0, RZ, RZ, UR7 ;  /* 0x00000007ff007e24 */ /* 0x000fe2000f8e00ff */
[----:B------:R-:W-:Y:S02]  /*6010*/  CS2R R150, SRZ ;  /* 0x0000000000967805 */ /* 0x000fe4000001ff00 */
[----:B------:R-:W-:Y:S02]  /*6020*/  CS2R R142, SRZ ;  /* 0x00000000008e7805 */ /* 0x000fe4000001ff00 */
[----:B------:R-:W-:Y:S02]  /*6030*/  CS2R R136, SRZ ;  /* 0x0000000000887805 */ /* 0x000fe4000001ff00 */
[----:B------:R-:W-:Y:S01]  /*6040*/  CS2R R22, SRZ ;  /* 0x0000000000167805 */ /* 0x000fe2000001ff00 */
[----:B------:R-:W1:Y:S01]  /*6050*/  @UP4 LDCU.64 UR4, c[0x0][0x888] ;  /* 0x00011100ff0447ac */ /* 0x000e620008000a00 */
[----:B------:R-:W-:Y:S02]  /*6060*/  @UP4 UPLOP3.LUT UP2, UPT, UPT, UPT, UP3, 0x80, 0x8 ;  /* 0x000000000008489c */ /* 0x000fe40003f4f030 */
[----:B-1----:R-:W-:Y:S04]  /*6070*/  @UP4 UISETP.NE.U32.AND UP0, UPT, UR4, URZ, UPT ;  /* 0x000000ff0400428c */ /* 0x002fe8000bf05070 */
[----:B------:R-:W-:Y:S03]  /*6080*/  @UP4 UISETP.NE.AND.EX UP1, UPT, UR5, URZ, UPT, UP0 ;  /* 0x000000ff0500428c */ /* 0x000fe6000bf25300 */
[----:B------:R-:W-:Y:S01]  /*6090*/  @P2 VOTEU.ANY UP0, P1 ;  /* 0x0000000000ff2886 */ /* 0x000fe20000800100 */
[----:B------:R-:W-:Y:S02]  /*60a0*/  @UP4 USEL UR4, URZ, 0xffffffff, UP0 ;  /* 0xffffffffff044887 */ /* 0x000fe40008000000 */
[----:B------:R-:W-:Y:S01]  /*60b0*/  @UP4 USEL UR5, URZ, 0xffffffff, UP1 ;  /* 0xffffffffff054887 */ /* 0x000fe20008800000 */
[----:B------:R-:W-:Y:S01]  /*60c0*/  @P2 VOTEU.ANY UP0, P0 ;  /* 0x0000000000ff2886 */ /* 0x000fe20000000100 */
[----:B------:R-:W-:Y:S02]  /*60d0*/  PLOP3.LUT P2, PT, PT, PT, PT, 0x8, 0x80 ;  /* 0x000000000080781c */ /* 0x000fe40003f4e170 */
[----:B------:R-:W-:Y:S04]  /*60e0*/  @UP2 USEL UR4, UR5, UR4, !UP0 ;  /* 0x0000000405042287 */ /* 0x000fe8000c000000 */
[----:B------:R-:W-:Y:S04]  /*60f0*/  @UP4 ULOP3.LUT UR4, UR4, 0x1, URZ, 0xc0, !UPT ;  /* 0x0000000104044892 */ /* 0x000fe8000f8ec0ff */
[----:B------:R-:W-:Y:S06]  /*6100*/  UISETP.NE.U32.OR UP0, UPT, UR4, 0x1, !UP4 ;  /* 0x000000010400788c */ /* 0x000fec000e705470 */
[----:B------:R-:W-:Y:S11]  /*6110*/  PLOP3.LUT P0, PT, PT, PT, UP0, 0x80, 0x8 ;  /* 0x000000000008781c */ /* 0x000ff60003f0f008 */
[----:B------:R-:W-:Y:S02]  /*6120*/  @!UPT UIADD3 URZ, UPT, UPT, URZ, URZ, URZ ;  /* 0x000000fffffff290 */ /* 0x000fe4000fffe0ff */
[----:B------:R-:W-:Y:S04]  /*6130*/  @P0 SHF.L.U32 R0, R0, 0x1f, RZ ;  /* 0x0000001f00000819 */ /* 0x000fe800000006ff */
[----:B------:R1:W3:Y:S02]  /*6140*/  @P0 SYNCS.PHASECHK.TRANS64.TRYWAIT P1, [UR46+0x50], R0 ;  /* 0x00005000ff0005a7 */ /* 0x0002e4000802112e */
[----:B-1----:R-:W-:Y:S05]  /*6150*/  IMAD.U32 R0, RZ, RZ, UR6 ;  /* 0x00000006ff007e24 */ /* 0x002fea000f8e00ff */
[----:B------:R-:W-:Y:S04]  /*6160*/  SHF.L.U32 R4, R0, 0x1f, RZ ;  /* 0x0000001f00047819 */ /* 0x000fe800000006ff */
[----:B------:R1:W4:Y:S01]  /*6170*/  SYNCS.PHASECHK.TRANS64.TRYWAIT P3, [UR47+0x90], R4 ;  /* 0x00009004ff0075a7 */ /* 0x000322000806112f */
[----:B---3--:R-:W-:Y:S01]  /*6180*/  @P0 PLOP3.LUT P2, PT, P1, PT, PT, 0x8, 0x80 ;  /* 0x000000000080081c */ /* 0x008fe20000f4e170 */
[----:B------:R-:W-:Y:S01]  /*6190*/  @!UPT UIADD3 URZ, UPT, UPT, URZ, URZ, URZ ;  /* 0x000000fffffff290 */ /* 0x000fe2000fffe0ff */
[----:B-1----:R-:W-:Y:S11]  /*61a0*/  BRA.U !UP0, `(.L_x_89) ;  /* 0x0000000508347547 */ /* 0x002ff6000b800000 */
[----:B------:R-:W-:Y:S02]  /*61b0*/  FSETP.NEU.AND P1, PT, RZ, UR45, PT ;  /* 0x0000002dff007c0b */ /* 0x000fe4000bf2d000 */
[----:B------:R-:W-:Y:S01]  /*61c0*/  LOP3.LUT P0, RZ, R245, 0xff, RZ, 0xc0, !PT ;  /* 0x000000fff5ff7812 */ /* 0x000fe2000780c0ff */
[----:B------:R-:W-:Y:S01]  /*61d0*/  @!UPT UIADD3 URZ, UPT, UPT, URZ, URZ, URZ ;  /* 0x000000fffffff290 */ /* 0x000fe2000fffe0ff */
[----:B------:R-:W-:Y:S11]  /*61e0*/  @!P2 BRA `(.L_x_90) ;  /* 0x000000000018a947 */ /* 0x000ff60003800000 */
[----:B------:R-:W-:Y:S11]  /*61f0*/  R2UR UR4, R246 ;  /* 0x00000000f60472ca */ /* 0x000ff600000e0000 */
[----:B------:R-:W-:Y:S02]  /*6200*/  @!UPT UIADD3 URZ, UPT, UPT, URZ, URZ, URZ ;  /* 0x000000fffffff290 */ /* 0x000fe4000fffe0ff */
[----:B------:R-:W-:Y:S05]  /*6210*/  IMAD.U32 R0, RZ, RZ, UR4 ;  /* 0x00000004ff007e24 */ /* 0x000fea000f8e00ff */
[----:B------:R-:W-:Y:S04]  /*6220*/  SHF.L.U32 R0, R0, 0x1f, RZ ;  /* 0x0000001f00007819 */ /* 0x000fe800000006ff */
[----:B------:R-:W1:Y:S02]  /*6230*/  SYNCS.PHASECHK.TRANS64.TRYWAIT P2, [UR46+0x50], R0 ;  /* 0x00005000ff0075a7 */ /* 0x000e64000804112e */
[----:B-1----:R-:W-:Y:S05]  /*6240*/  @!P2 BRA `(.L_x_91) ;  /* 0x0000004800c4a947 */ /* 0x002fea0003800000 */
.L_x_90:
[----:B------:R-:W3:Y:S01]  /*6250*/  LDL R5, [R1+0x14] ;  /* 0x0000140001057983 */ /* 0x000ee20000100800 */
[----:B------:R-:W-:Y:S02]  /*6260*/  CS2R R22, SRZ ;  /* 0x0000000000167805 */ /* 0x000fe4000001ff00 */
[----:B------:R-:W-:Y:S02]  /*6270*/  CS2R R136, SRZ ;  /* 0x0000000000887805 */ /* 0x000fe4000001ff00 */
[----:B------:R-:W-:Y:S01]  /*6280*/  CS2R R142, SRZ ;  /* 0x00000000008e7805 */ /* 0x000fe2000001ff00 */
[----:B------:R-:W5:Y:S01]  /*6290*/  LDL R3, [R1+0x10] ;  /* 0x0000100001037983 */ /* 0x000f620000100800 */
[----:B------:R-:W-:Y:S01]  /*62a0*/  VOTEU.ANY UP1, P1 ;  /* 0x0000000000ff7886 */ /* 0x000fe20000820100 */
[----:B------:R-:W-:Y:S02]  /*62b0*/  CS2R R150, SRZ ;  /* 0x0000000000967805 */ /* 0x000fe4000001ff00 */
        /* <DEDUP_REMOVED lines=10> */
[----:B------:R-:W-:Y:S01]  /*6360*/  CS2R R240, SRZ ;  /* 0x0000000000f07805 */ /* 0x000fe2000001ff00 */
[----:B------:R-:W1:Y:S01]  /*6370*/  S2UR UR7, SR_CgaCtaId ;  /* 0x00000000000779c3 */ /* 0x000e620000008800 */
[----:B------:R-:W-:Y:S11]  /*6380*/  R2UR UR6, R246 ;  /* 0x00000000f60672ca */ /* 0x000ff600000e0000 */
[----:B------:R-:W-:Y:S02]  /*6390*/  @!UPT UIADD3 URZ, UPT, UPT, URZ, URZ, URZ ;  /* 0x000000fffffff290 */ /* 0x000fe4000fffe0ff */
[----:B------:R-:W-:Y:S06]  /*63a0*/  ULOP3.LUT UR6, UR6, 0x1, URZ, 0x3c, !UPT ;  /* 0x0000000106067892 */ /* 0x000fec000f8e3cff */
[----:B------:R-:W-:Y:S01]  /*63b0*/  IMAD.U32 R246, RZ, RZ, UR6 ;  /* 0x00000006fff67e24 */ /* 0x000fe2000f8e00ff */
[----:B-----5:R-:W-:Y:S02]  /*63c0*/  R2UR UR4, R3 ;  /* 0x00000000030472ca */ /* 0x020fe400000e0000 */
[----:B---3--:R-:W-:Y:S11]  /*63d0*/  R2UR UR5, R5 ;  /* 0x00000000050572ca */ /* 0x008ff600000e0000 */
[----:B------:R-:W-:Y:S02]  /*63e0*/  @!UPT UIADD3 URZ, UPT, UPT, URZ, URZ, URZ ;  /* 0x000000fffffff290 */ /* 0x000fe4000fffe0ff */
[----:B------:R-:W-:Y:S04]  /*63f0*/  UISETP.NE.U32.AND UP0, UPT, UR5, URZ, UPT ;  /* 0x000000ff0500728c */ /* 0x000fe8000bf05070 */
[----:B------:R-:W-:Y:S02]  /*6400*/  UISETP.NE.AND.EX UP0, UPT, UR4, URZ, UPT, UP0 ;  /* 0x000000ff0400728c */ /* 0x000fe4000bf05300 */
[----:B------:R-:W-:Y:S02]  /*6410*/  USEL UR4, URZ, 0xffffffff, UP1 ;  /* 0xffffffffff047887 */ /* 0x000fe40008800000 */
[----:B------:R-:W-:Y:S03]  /*6420*/  USEL UR5, URZ, 0xffffffff, UP0 ;  /* 0xffffffffff057887 */ /* 0x000fe60008000000 */
[----:B------:R-:W-:Y:S01]  /*6430*/  VOTEU.ANY UP0, P0 ;  /* 0x0000000000ff7886 */ /* 0x000fe20000000100 */
[----:B------:R-:W-:Y:S04]  /*6440*/  @UP3 USEL UR4, UR5, UR4, !UP0 ;  /* 0x0000000405043287 */ /* 0x000fe8000c000000 */
[----:B------:R-:W-:Y:S04]  /*6450*/  ULOP3.LUT UR4, UR4, 0x1, URZ, 0xc0, !UPT ;  /* 0x0000000104047892 */ /* 0x000fe8000f8ec0ff */
[----:B------:R-:W-:Y:S02]  /*6460*/  UISETP.NE.U32.AND UP0, UPT, UR4, 0x1, UPT ;  /* 0x000000010400788c */ /* 0x000fe4000bf05070 */
[----:B------:R-:W-:Y:S04]  /*6470*/  UIADD3 UR4, UPT, UPT, UR46, 0x58, URZ ;  /* 0x000000582e047890 */ /* 0x000fe8000fffe0ff */
[----:B------:R-:W-:Y:S01]  /*6480*/  PLOP3.LUT P0, PT, PT, PT, UP0, 0x80, 0x8 ;  /* 0x000000000008781c */ /* 0x000fe20003f0f008 */
[----:B-1----:R-:W-:Y:S11]  /*6490*/  UPRMT UR4, UR7, 0x654, UR4 ;  /* 0x0000065407047896 */ /* 0x002ff60008000004 */
[----:B------:R-:W-:Y:S01]  /*64a0*/  @!UPT UIADD3 URZ, UPT, UPT, URZ, URZ, URZ ;  /* 0x000000fffffff290 */ /* 0x000fe2000fffe0ff */
[----:B------:R-:W1:Y:S02]  /*64b0*/  @P0 S2R R2, SR_TID.X ;  /* 0x0000000000020919 */ /* 0x000e640000002100 */
[--C-:B-1----:R-:W-:Y:S01]  /*64c0*/  @P0 SHF.R.U32.HI R0, RZ, 0x4, R2.reuse ;  /* 0x00000004ff000819 */ /* 0x102fe20000011602 */
[----:B------:R-:W-:Y:S03]  /*64d0*/  @P0 IMAD.SHL.U32 R3, R2, 0x10, RZ ;  /* 0x0000001002030824 */ /* 0x000fe600078e00ff */
[----:B------:R-:W-:Y:S02]  /*64e0*/  @P0 LOP3.LUT R0, R0, 0x1, RZ, 0xc0, !PT ;  /* 0x0000000100000812 */ /* 0x000fe400078ec0ff */
[----:B------:R-:W-:Y:S02]  /*64f0*/  @P0 LOP3.LUT R3, R3, 0xf0, RZ, 0xc0, !PT ;  /* 0x000000f003030812 */ /* 0x000fe400078ec0ff */
[----:B------:R-:W-:Y:S05]  /*6500*/  @P0 LOP3.LUT R0, R0, 0x60, R2, 0xf8, !PT ;  /* 0x0000006000000812 */ /* 0x000fea00078ef802 */
[----:B------:R-:W-:Y:S05]  /*6510*/  @P0 IMAD R0, R0, 0x8, R3 ;  /* 0x0000000800000824 */ /* 0x000fea00078e0203 */
[----:B------:R1:W3:Y:S04]  /*6520*/  @P0 LDS.64 R22, [R0+UR46+0x180] ;  /* 0x0001802e00160984 */ /* 0x0002e80008000a00 */
[----:B------:R1:W1:Y:S04]  /*6530*/  @P0 LDS.64 R136, [R0+UR46+0x580] ;  /* 0x0005802e00880984 */ /* 0x0002680008000a00 */
        /* <DEDUP_REMOVED lines=12> */
[----:B------:R1:W1:Y:S01]  /*6600*/  @P0 LDS.64 R240, [R0+UR46+0x3980] ;  /* 0x0039802e00f00984 */ /* 0x0002620008000a00 */
[----:B------:R-:W-:Y:S01]  /*6610*/  @!PT LDS RZ, [RZ] ;  /* 0x00000000fffff984 */ /* 0x000fe20000000800 */
[----:B------:R-:W-:Y:S01]  /*6620*/  @!PT LDS RZ, [RZ] ;  /* 0x00000000fffff984 */ /* 0x000fe20000000800 */
[----:B------:R-:W-:Y:S01]  /*6630*/  @!PT LDS RZ, [RZ] ;  /* 0x00000000fffff984 */ /* 0x000fe20000000800 */
[----:B------:R-:W-:Y:S01]  /*6640*/  @!PT LDS RZ, [RZ] ;  /* 0x00000000fffff984 */ /* 0x000fe20000000800 */
[----:B------:R5:W-:Y:S06]  /*6650*/  MEMBAR.ALL.CTA ;  /* 0x0000000000007992 */ /* 0x000bec0000008000 */
[----:B-----5:R-:W5:Y:S02]  /*6660*/  FENCE.VIEW.ASYNC.S ;  /* 0x00000000000073c6 */ /* 0x020f640000000000 */
[----:B---3-5:R-:W-:Y:S01]  /*6670*/  SYNCS.ARRIVE.TRANS64.RED.A1T0 RZ, [UR4], RZ ;  /* 0x000000ffffff79a7 */ /* 0x028fe20008100404 */
.L_x_89:
[----:B----4-:R-:W-:Y:S05]  /*6680*/  @P3 BRA `(.L_x_92) ;  /* 0x0000000000083947 */ /* 0x010fea0003800000 */
[----:B------:R-:W3:Y:S02]  /*6690*/  SYNCS.PHASECHK.TRANS64.TRYWAIT P0, [UR47+0x90], R4 ;  /* 0x00009004ff0075a7 */ /* 0x000ee4000800112f */
[----:B---3--:R-:W-:Y:S05]  /*66a0*/  @!P0 BRA `(.L_x_93) ;  /* 0x0000004400c48947 */ /* 0x008fea0003800000 */
.L_x_92:
[----:B------:R-:W3:Y:S01]  /*66b0*/  S2R R138, SR_TID.X ;  /* 0x00000000008a7919 */ /* 0x000ee20000002100 */
[----:B------:R-:W-:Y:S04]  /*66c0*/  ULEA.HI UR4, UR40, UR40, URZ, 0x1 ;  /* 0x0000002828047291 */ /* 0x000fe8000f8f08ff */
[----:B------:R-:W-:Y:S02]  /*66d0*/  USHF.R.U32.HI UR5, URZ, 0x1, UR4 ;  /* 0x00000001ff057899 */ /* 0x000fe40008011604 */
[----:B------:R-:W-:Y:S04]  /*66e0*/  ULOP3.LUT UR4, UR4, 0xffe, URZ, 0xc0, !UPT ;  /* 0x00000ffe04047892 */ /* 0x000fe8000f8ec0ff */
[----:B------:R-:W-:Y:S01]  /*66f0*/  UIADD3 UR4, UPT, UPT, -UR4, UR40, URZ ;  /* 0x0000002804047290 */ /* 0x000fe2000fffe1ff */
[----:B------:R-:W-:Y:S04]  /*6700*/  IMAD.U32 R2, RZ, RZ, UR5 ;  /* 0x00000005ff027e24 */ /* 0x000fe8000f8e00ff */
[----:B------:R-:W-:Y:S01]  /*6710*/  IMAD R2, R2, 0xf0, R16 ;  /* 0x000000f002027824 */ /* 0x000fe200078e0210 */
[----:B-1----:R-:W-:Y:S05]  /*6720*/  MOV R0, UR4 ;  /* 0x0000000400007c02 */ /* 0x002fea0008000f00 */
[----:B------:R-:W-:Y:S05]  /*6730*/  IMAD R17, R0, 0x100000, R2 ;  /* 0x0010000000117824 */ /* 0x000fea00078e0202 */
[----:B------:R-:W-:Y:S02]  /*6740*/  SHF.R.U32.HI R0, RZ, 0x15, R17 ;  /* 0x00000015ff007819 */ /* 0x000fe40000011611 */
[----:B---3--:R-:W-:Y:S04]  /*6750*/  SHF.R.U32.HI R19, RZ, 0x5, R138 ;  /* 0x00000005ff137819 */ /* 0x008fe8000001168a */
[----:B------:R-:W-:Y:S11]  /*6760*/  LOP3.LUT P0, RZ, R0, 0x3, R19, 0x48, !PT ;  /* 0x0000000300ff7812 */ /* 0x000ff60007804813 */
[----:B------:R-:W-:Y:S02]  /*6770*/  @!UPT UIADD3 URZ, UPT, UPT, URZ, URZ, URZ ;  /* 0x000000fffffff290 */ /* 0x000fe4000fffe0ff */
[----:B------:R-:W-:Y:S05]  /*6780*/  @!P0 BRA `(.L_x_94) ;  /* 0x0000000000408947 */ /* 0x000fea0003800000 */
[----:B------:R-:W1:Y:S01]  /*6790*/  LDCU.64 UR8, c[0x4][0x68] ;  /* 0x01000d00ff0877ac */ /* 0x000e620008000a00 */
[----:B------:R-:W-:Y:S01]  /*67a0*/  MOV R3, 0x0 ;  /* 0x0000000000037802 */ /* 0x000fe20000000f00 */
[----:B------:R-:W-:Y:S02]  /*67b0*/  HFMA2 R12, -RZ, RZ, 0, 5.9604644775390625e-08 ;  /* 0x00000001ff0c7431 */ /* 0x000fe400000001ff */
[----:B------:R-:W-:Y:S02]  /*67c0*/  IMAD.MOV.U32 R8, RZ, RZ, 0x192 ;  /* 0x00000192ff087424 */ /* 0x000fe400078e00ff */
[----:B------:R-:W-:Y:S01]  /*67d0*/  IMAD.MOV.U32 R13, RZ, RZ, RZ ;  /* 0x000000ffff0d7224 */ /* 0x000fe200078e00ff */
[----:B------:R-:W3:Y:S01]  /*67e0*/  LDCU.64 UR6, c[0x4][0x70] ;  /* 0x01000e00ff0677ac */ /* 0x000ee20008000a00 */
[----:B------:R-:W4:Y:S01]  /*67f0*/  LDC.64 R2, c[0x4][R3] ;  /* 0x0100000003027b82 */ /* 0x000f220000000a00 */
[----:B------:R-:W5:Y:S01]  /*6800*/  LDCU.64 UR4, c[0x4][0x8] ;  /* 0x01000100ff0477ac */ /* 0x000f620008000a00 */
[----:B-1----:R-:W-:Y:S01]  /*6810*/  MOV R5, UR9 ;  /* 0x0000000900057c02 */ /* 0x002fe20008000f00 */
[----:B------:R-:W-:Y:S01]  /*6820*/  IMAD.U32 R4, RZ, RZ, UR8 ;  /* 0x00000008ff047e24 */ /* 0x000fe2000f8e00ff */
[----:B---3--:R-:W-:Y:S01]  /*6830*/  MOV R7, UR7 ;  /* 0x0000000700077c02 */ /* 0x008fe20008000f00 */
[----:B------:R-:W-:Y:S01]  /*6840*/  IMAD.U32 R6, RZ, RZ, UR6 ;  /* 0x00000006ff067e24 */ /* 0x000fe2000f8e00ff */
[----:B-----5:R-:W-:Y:S01]  /*6850*/  MOV R11, UR5 ;  /* 0x00000005000b7c02 */ /* 0x020fe20008000f00 */
[----:B------:R-:W-:Y:S02]  /*6860*/  IMAD.U32 R10, RZ, RZ, UR4 ;  /* 0x00000004ff0a7e24 */ /* 0x000fe4000f8e00ff */
[----:B------:R-:W-:Y:S07]  /*6870*/  LEPC R20, `(.L_x_94) ;  /* 0x000000001014794e */ /* 0x000fee0000000000 */
[----:B--2-4-:R-:W-:Y:S05]  /*6880*/  CALL.ABS.NOINC R2 ;  /* 0x0000000002007343 */ /* 0x014fea0003c00000 */
.L_x_94:
[----:B------:R-:W-:Y:S05]  /*6890*/  WARPSYNC.ALL ;  /* 0x0000000000007948 */ /* 0x000fea0003800000 */
[C---:B------:R-:W-:Y:S01]  /*68a0*/  R2UR UR4, R17.reuse ;  /* 0x00000000110472ca */ /* 0x040fe200000e0000 */
[----:B------:R-:W-:Y:S05]  /*68b0*/  VIADD R0, R17, 0x10 ;  /* 0x0000001011007836 */ /* 0x000fea0000000000 */
[----:B------:R-:W-:Y:S04]  /*68c0*/  SHF.R.U32.HI R0, RZ, 0x15, R0 ;  /* 0x00000015ff007819 */ /* 0x000fe80000011600 */
[----:B------:R-:W-:Y:S03]  /*68d0*/  LOP3.LUT P0, RZ, R0, 0x3, R19, 0x48, !PT ;  /* 0x0000000300ff7812 */ /* 0x000fe60007804813 */
[----:B------:R-:W1:Y:S01]  /*68e0*/  LDTM.16dp32bit_t0_t15.x8 R128, tmem[UR4] ;  /* 0x00000004008079ee */ /* 0x000e620008980000 */
[----:B------:R-:W3:Y:S09]  /*68f0*/  LDTM.16dp32bit_t16_t31.x8 R128, tmem[UR4+0x8] ;  /* 0x00000804008079ee */ /* 0x000ef200089a0000 */
[----:B---3--:R-:W-:Y:S05]  /*6900*/  @!P0 BRA `(.L_x_95) ;  /* 0x0000000000408947 */ /* 0x008fea0003800000 */
[----:B------:R-:W3:Y:S01]  /*6910*/  LDCU.64 UR8, c[0x4][0x68] ;  /* 0x01000d00ff0877ac */ /* 0x000ee20008000a00 */
[----:B------:R-:W-:Y:S01]  /*6920*/  MOV R3, 0x0 ;  /* 0x0000000000037802 */ /* 0x000fe20000000f00 */
[----:B------:R-:W-:Y:S02]  /*6930*/  HFMA2 R12, -RZ, RZ, 0, 5.9604644775390625e-08 ;  /* 0x00000001ff0c7431 */ /* 0x000fe400000001ff */
[----:B------:R-:W-:Y:S02]  /*6940*/  IMAD.MOV.U32 R8, RZ, RZ, 0x192 ;  /* 0x00000192ff087424 */ /* 0x000fe400078e00ff */
[----:B------:R-:W-:Y:S01]  /*6950*/  IMAD.MOV.U32 R13, RZ, RZ, RZ ;  /* 0x000000ffff0d7224 */ /* 0x000fe200078e00ff */
[----:B------:R-:W4:Y:S01]  /*6960*/  LDCU.64 UR6, c[0x4][0x70] ;  /* 0x01000e00ff0677ac */ /* 0x000f220008000a00 */
[----:B------:R-:W1:Y:S01]  /*6970*/  LDC.64 R2, c[0x4][R3] ;  /* 0x0100000003027b82 */ /* 0x000e620000000a00 */
[----:B------:R-:W5:Y:S01]  /*6980*/  LDCU.64 UR4, c[0x4][0x8] ;  /* 0x01000100ff0477ac */ /* 0x000f620008000a00 */
[----:B---3--:R-:W-:Y:S01]  /*6990*/  MOV R5, UR9 ;  /* 0x0000000900057c02 */ /* 0x008fe20008000f00 */
[----:B------:R-:W-:Y:S01]  /*69a0*/  IMAD.U32 R4, RZ, RZ, UR8 ;  /* 0x00000008ff047e24 */ /* 0x000fe2000f8e00ff */
[----:B----4-:R-:W-:Y:S01]  /*69b0*/  MOV R7, UR7 ;  /* 0x0000000700077c02 */ /* 0x010fe20008000f00 */
[----:B------:R-:W-:Y:S01]  /*69c0*/  IMAD.U32 R6, RZ, RZ, UR6 ;  /* 0x00000006ff067e24 */ /* 0x000fe2000f8e00ff */
[----:B-----5:R-:W-:Y:S01]  /*69d0*/  MOV R11, UR5 ;  /* 0x00000005000b7c02 */ /* 0x020fe20008000f00 */
[----:B------:R-:W-:Y:S02]  /*69e0*/  IMAD.U32 R10, RZ, RZ, UR4 ;  /* 0x00000004ff0a7e24 */ /* 0x000fe4000f8e00ff */
[----:B------:R-:W-:Y:S07]  /*69f0*/  LEPC R20, `(.L_x_95) ;  /* 0x000000001014794e */ /* 0x000fee0000000000 */
[----:B-12---:R-:W-:Y:S05]  /*6a00*/  CALL.ABS.NOINC R2 ;  /* 0x0000000002007343 */ /* 0x006fea0003c00000 */
.L_x_95:
[----:B------:R-:W-:Y:S05]  /*6a10*/  WARPSYNC.ALL ;  /* 0x0000000000007948 */ /* 0x000fea0003800000 */
[C---:B------:R-:W-:Y:S01]  /*6a20*/  R2UR UR4, R17.reuse ;  /* 0x00000000110472ca */ /* 0x040fe200000e0000 */
[----:B------:R-:W-:Y:S05]  /*6a30*/  VIADD R0, R17, 0x20 ;  /* 0x0000002011007836 */ /* 0x000fea0000000000 */
[----:B------:R-:W-:Y:S04]  /*6a40*/  SHF.R.U32.HI R0, RZ, 0x15, R0 ;  /* 0x00000015ff007819 */ /* 0x000fe80000011600 */
[----:B------:R-:W-:Y:S03]  /*6a50*/  LOP3.LUT P0, RZ, R0, 0x3, R19, 0x48, !PT ;  /* 0x0000000300ff7812 */ /* 0x000fe60007804813 */
[----:B------:R-:W3:Y:S01]  /*6a60*/  LDTM.16dp32bit_t0_t15.x8 R120, tmem[UR4+0x10] ;  /* 0x00001004007879ee */ /* 0x000ee20008980000 */
[----:B------:R-:W4:Y:S09]  /*6a70*/  LDTM.16dp32bit_t16_t31.x8 R120, tmem[UR4+0x18] ;  /* 0x00001804007879ee */ /* 0x000f3200089a0000 */
[----:B----4-:R-:W-:Y:S05]  /*6a80*/  @!P0 BRA `(.L_x_96) ;  /* 0x0000000000408947 */ /* 0x010fea0003800000 */
[----:B------:R-:W4:Y:S01]  /*6a90*/  LDCU.64 UR8, c[0x4][0x68] ;  /* 0x01000d00ff0877ac */ /* 0x000f220008000a00 */
[----:B------:R-:W-:Y:S01]  /*6aa0*/  MOV R3, 0x0 ;  /* 0x0000000000037802 */ /* 0x000fe20000000f00 */
[----:B------:R-:W-:Y:S02]  /*6ab0*/  HFMA2 R12, -RZ, RZ, 0, 5.9604644775390625e-08 ;  /* 0x00000001ff0c7431 */ /* 0x000fe400000001ff */
[----:B------:R-:W-:Y:S02]  /*6ac0*/  IMAD.MOV.U32 R8, RZ, RZ, 0x192 ;  /* 0x00000192ff087424 */ /* 0x000fe400078e00ff */
[----:B------:R-:W-:Y:S01]  /*6ad0*/  IMAD.MOV.U32 R13, RZ, RZ, RZ ;  /* 0x000000ffff0d7224 */ /* 0x000fe200078e00ff */
[----:B------:R-:W5:Y:S01]  /*6ae0*/  LDCU.64 UR6, c[0x4][0x70] ;  /* 0x01000e00ff0677ac */ /* 0x000f620008000a00 */
[----:B------:R-:W1:Y:S01]  /*6af0*/  LDC.64 R2, c[0x4][R3] ;  /* 0x0100000003027b82 */ /* 0x000e620000000a00 */
[----:B------:R-:W2:Y:S01]  /*6b00*/  LDCU.64 UR4, c[0x4][0x8] ;  /* 0x01000100ff0477ac */ /* 0x000ea20008000a00 */
[----:B----4-:R-:W-:Y:S01]  /*6b10*/  MOV R5, UR9 ;  /* 0x0000000900057c02 */ /* 0x010fe20008000f00 */
[----:B------:R-:W-:Y:S01]  /*6b20*/  IMAD.U32 R4, RZ, RZ, UR8 ;  /* 0x00000008ff047e24 */ /* 0x000fe2000f8e00ff */
[----:B-----5:R-:W-:Y:S01]  /*6b30*/  MOV R7, UR7 ;  /* 0x0000000700077c02 */ /* 0x020fe20008000f00 */
[----:B------:R-:W-:Y:S01]  /*6b40*/  IMAD.U32 R6, RZ, RZ, UR6 ;  /* 0x00000006ff067e24 */ /* 0x000fe2000f8e00ff */
[----:B--2---:R-:W-:Y:S01]  /*6b50*/  MOV R11, UR5 ;  /* 0x00000005000b7c02 */ /* 0x004fe20008000f00 */
[----:B------:R-:W-:Y:S02]  /*6b60*/  IMAD.U32 R10, RZ, RZ, UR4 ;  /* 0x00000004ff0a7e24 */ /* 0x000fe4000f8e00ff */
[----:B------:R-:W-:Y:S07]  /*6b70*/  LEPC R20, `(.L_x_96) ;  /* 0x000000001014794e */ /* 0x000fee0000000000 */
[----:B-1-3--:R-:W-:Y:S05]  /*6b80*/  CALL.ABS.NOINC R2 ;  /* 0x0000000002007343 */ /* 0x00afea0003c00000 */
.L_x_96:
[----:B------:R-:W-:Y:S05]  /*6b90*/  WARPSYNC.ALL ;  /* 0x0000000000007948 */ /* 0x000fea0003800000 */
[C---:B------:R-:W-:Y:S01]  /*6ba0*/  R2UR UR4, R17.reuse ;  /* 0x00000000110472ca */ /* 0x040fe200000e0000 */
[----:B------:R-:W-:Y:S05]  /*6bb0*/  VIADD R0, R17, 0x30 ;  /* 0x0000003011007836 */ /* 0x000fea0000000000 */
[----:B------:R-:W-:Y:S04]  /*6bc0*/  SHF.R.U32.HI R0, RZ, 0x15, R0 ;  /* 0x00000015ff007819 */ /* 0x000fe80000011600 */
[----:B------:R-:W-:Y:S03]  /*6bd0*/  LOP3.LUT P0, RZ, R0, 0x3, R19, 0x48, !PT ;  /* 0x0000000300ff7812 */ /* 0x000fe60007804813 */
[----:B------:R-:W4:Y:S01]  /*6be0*/  LDTM.16dp32bit_t0_t15.x8 R112, tmem[UR4+0x20] ;  /* 0x00002004007079ee */ /* 0x000f220008980000 */
[----:B------:R-:W1:Y:S09]  /*6bf0*/  LDTM.16dp32bit_t16_t31.x8 R112, tmem[UR4+0x28] ;  /* 0x00002804007079ee */ /* 0x000e7200089a0000 */
[----:B-1----:R-:W-:Y:S05]  /*6c00*/  @!P0 BRA `(.L_x_97) ;  /* 0x0000000000408947 */ /* 0x002fea0003800000 */
[----:B------:R-:W1:Y:S01]  /*6c10*/  LDCU.64 UR8, c[0x4][0x68] ;  /* 0x01000d00ff0877ac */ /* 0x000e620008000a00 */
[----:B------:R-:W-:Y:S01]  /*6c20*/  MOV R3, 0x0 ;  /* 0x0000000000037802 */ /* 0x000fe20000000f00 */
[----:B------:R-:W-:Y:S02]  /*6c30*/  HFMA2 R12, -RZ, RZ, 0, 5.9604644775390625e-08 ;  /* 0x00000001ff0c7431 */ /* 0x000fe400000001ff */
[----:B------:R-:W-:Y:S02]  /*6c40*/  IMAD.MOV.U32 R8, RZ, RZ, 0x192 ;  /* 0x00000192ff087424 */ /* 0x000fe400078e00ff */
[----:B------:R-:W-:Y:S01]  /*6c50*/  IMAD.MOV.U32 R13, RZ, RZ, RZ ;  /* 0x000000ffff0d7224 */ /* 0x000fe200078e00ff */
[----:B------:R-:W5:Y:S01]  /*6c60*/  LDCU.64 UR6, c[0x4][0x70] ;  /* 0x01000e00ff0677ac */ /* 0x000f620008000a00 */
[----:B------:R-:W2:Y:S01]  /*6c70*/  LDC.64 R2, c[0x4][R3] ;  /* 0x0100000003027b82 */ /* 0x000ea20000000a00 */
[----:B------:R-:W3:Y:S01]  /*6c80*/  LDCU.64 UR4, c[0x4][0x8] ;  /* 0x01000100ff0477ac */ /* 0x000ee20008000a00 */
[----:B-1----:R-:W-:Y:S01]  /*6c90*/  MOV R5, UR9 ;  /* 0x0000000900057c02 */ /* 0x002fe20008000f00 */
[----:B------:R-:W-:Y:S01]  /*6ca0*/  IMAD.U32 R4, RZ, RZ, UR8 ;  /* 0x00000008ff047e24 */ /* 0x000fe2000f8e00ff */
[----:B-----5:R-:W-:Y:S01]  /*6cb0*/  MOV R7, UR7 ;  /* 0x0000000700077c02 */ /* 0x020fe20008000f00 */
[----:B------:R-:W-:Y:S01]  /*6cc0*/  IMAD.U32 R6, RZ, RZ, UR6 ;  /* 0x00000006ff067e24 */ /* 0x000fe2000f8e00ff */
[----:B---3--:R-:W-:Y:S01]  /*6cd0*/  MOV R11, UR5 ;  /* 0x00000005000b7c02 */ /* 0x008fe20008000f00 */
[----:B------:R-:W-:Y:S02]  /*6ce0*/  IMAD.U32 R10, RZ, RZ, UR4 ;  /* 0x00000004ff0a7e24 */ /* 0x000fe4000f8e00ff */
[----:B------:R-:W-:Y:S07]  /*6cf0*/  LEPC R20, `(.L_x_97) ;  /* 0x000000001014794e */ /* 0x000fee0000000000 */
[----:B--2-4-:R-:W-:Y:S05]  /*6d00*/  CALL.ABS.NOINC R2 ;  /* 0x0000000002007343 */ /* 0x014fea0003c00000 */
.L_x_97:
[----:B------:R-:W-:Y:S05]  /*6d10*/  WARPSYNC.ALL ;  /* 0x0000000000007948 */ /* 0x000fea0003800000 */
[C---:B------:R-:W-:Y:S01]  /*6d20*/  R2UR UR4, R17.reuse ;  /* 0x00000000110472ca */ /* 0x040fe200000e0000 */
[----:B------:R-:W-:Y:S05]  /*6d30*/  VIADD R0, R17, 0x40 ;  /* 0x0000004011007836 */ /* 0x000fea0000000000 */
[----:B------:R-:W-:Y:S04]  /*6d40*/  SHF.R.U32.HI R0, RZ, 0x15, R0 ;  /* 0x00000015ff007819 */ /* 0x000fe80000011600 */
[----:B------:R-:W-:Y:S03]  /*6d50*/  LOP3.LUT P0, RZ, R0, 0x3, R19, 0x48, !PT ;  /* 0x0000000300ff7812 */ /* 0x000fe60007804813 */
[----:B------:R-:W1:Y:S01]  /*6d60*/  LDTM.16dp32bit_t0_t15.x8 R104, tmem[UR4+0x30] ;  /* 0x00003004006879ee */ /* 0x000e620008980000 */
        /* <DEDUP_REMOVED lines=18> */
.L_x_98:
        /* <DEDUP_REMOVED lines=24> */
.L_x_99:
        /* <DEDUP_REMOVED lines=24> */
.L_x_100:
        /* <DEDUP_REMOVED lines=24> */
.L_x_101:
        /* <DEDUP_REMOVED lines=24> */
.L_x_102:
        /* <DEDUP_REMOVED lines=24> */
.L_x_103:
        /* <DEDUP_REMOVED lines=24> */
.L_x_104:
        /* <DEDUP_REMOVED lines=24> */
.L_x_105:
        /* <DEDUP_REMOVED lines=24> */
.L_x_106:
        /* <DEDUP_REMOVED lines=24> */
.L_x_107:
[----:B------:R-:W-:Y:S05]  /*7c10*/  WARPSYNC.ALL ;  /* 0x0000000000007948 */ /* 0x000fea0003800000 */
[C---:B------:R-:W-:Y:S01]  /*7c20*/  R2UR UR4, R17.reuse ;  /* 0x00000000110472ca */ /* 0x040fe200000e0000 */
[----:B------:R-:W-:Y:S01]  /*7c30*/  VIADD R0, R17, 0xe0 ;  /* 0x000000e011007836 */ /* 0x000fe20000000000 */
[----:B------:R-:W-:Y:S04]  /*7c40*/  BSSY.RECONVERGENT B6, `(.L_x_108) ;  /* 0x0000016000067945 */ /* 0x000fe80003800200 */
        /* <DEDUP_REMOVED lines=21> */
.L_x_109:
[----:B--2---:R-:W-:Y:S05]  /*7da0*/  BSYNC.RECONVERGENT B6 ;  /* 0x0000000000067941 */ /* 0x004fea0003800200 */
.L_x_108:
[----:B------:R-:W-:Y:S01]  /*7db0*/  LOP3.LUT R249, R138, 0x60, RZ, 0xc0, !PT ;  /* 0x000000608af97812 */ /* 0x000fe200078ec0ff */
[----:B------:R-:W-:Y:S05]  /*7dc0*/  WARPSYNC.ALL ;  /* 0x0000000000007948 */ /* 0x000fea0003800000 */
[----:B------:R-:W-:Y:S01]  /*7dd0*/  SHF.R.U32.HI R0, RZ, 0x4, R138 ;  /* 0x00000004ff007819 */ /* 0x000fe2000001168a */
[----:B------:R-:W1:Y:S01]  /*7de0*/  S2UR UR5, SR_CgaCtaId ;  /* 0x00000000000579c3 */ /* 0x000e620000008800 */
[-C--:B------:R-:W-:Y:S01]  /*7df0*/  F2FP.F16.E4M3.UNPACK_B R2, R22.reuse ;  /* 0x00000016ff02723e */ /* 0x080fe200020006ff */
[----:B------:R-:W-:Y:S01]  /*7e00*/  FMUL R128, R128, UR37 ;  /* 0x0000002580807c20 */ /* 0x000fe20008400000 */
[-C--:B------:R-:W-:Y:S01]  /*7e10*/  F2FP.F16.E4M3.UNPACK_B R4, R23.reuse ;  /* 0x00000017ff04723e */ /* 0x080fe200020006ff */
[----:B------:R-:W-:Y:S01]  /*7e20*/  FMUL R129, R129, UR37 ;  /* 0x0000002581817c20 */ /* 0x000fe20008400000 */
[----:B------:R-:W-:Y:S01]  /*7e30*/  F2FP.F16.E4M3.UNPACK_B R22, R22.H1 ;  /* 0x00000016ff16723e */ /* 0x000fe200030006ff */
[----:B------:R-:W-:Y:S01]  /*7e40*/  FMUL R132, R132, UR37 ;  /* 0x0000002584847c20 */ /* 0x000fe20008400000 */
[----:B------:R-:W-:Y:S01]  /*7e50*/  F2FP.F16.E4M3.UNPACK_B R23, R23.H1 ;  /* 0x00000017ff17723e */ /* 0x000fe200030006ff */
[--C-:B------:R-:W-:Y:S01]  /*7e60*/  HADD2.F32 R13, -RZ, R4.reuse.H0_H0 ;  /* 0x20000004ff0d7230 */ /* 0x100fe20000004100 */
[----:B------:R-:W-:Y:S01]  /*7e70*/  F2FP.F16.E4M3.UNPACK_B R5, R137 ;  /* 0x00000089ff05723e */ /* 0x000fe200020006ff */
[----:B------:R-:W-:Y:S01]  /*7e80*/  HADD2.F32 R14, -RZ, R4.H1_H1 ;  /* 0x30000004ff0e7230 */ /* 0x000fe20000004100 */
[-C--:B------:R-:W-:Y:S01]  /*7e90*/  F2FP.F16.E4M3.UNPACK_B R4, R136.reuse ;  /* 0x00000088ff04723e */ /* 0x080fe200020006ff */
[----:B------:R-:W-:Y:S01]  /*7ea0*/  FMUL R133, R133, UR37 ;  /* 0x0000002585857c20 */ /* 0x000fe20008400000 */
[----:B------:R-:W-:Y:S01]  /*7eb0*/  F2FP.F16.E4M3.UNPACK_B R136, R136.H1 ;  /* 0x00000088ff88723e */ /* 0x000fe200030006ff */
[----:B---3--:R-:W-:Y:S01]  /*7ec0*/  FMUL R120, R120, UR37 ;  /* 0x0000002578787c20 */ /* 0x008fe20008400000 */
[----:B------:R-:W-:Y:S01]  /*7ed0*/  R2UR UR4, R17 ;  /* 0x00000000110472ca */ /* 0x000fe200000e0000 */
[--C-:B------:R-:W-:Y:S01]  /*7ee0*/  HADD2.F32 R19, -RZ, R4.reuse.H0_H0 ;  /* 0x20000004ff137230 */ /* 0x100fe20000004100 */
[----:B------:R-:W-:Y:S01]  /*7ef0*/  F2FP.F16.E4M3.UNPACK_B R6, R143 ;  /* 0x0000008fff06723e */ /* 0x000fe200020006ff */
[----:B------:R-:W-:Y:S01]  /*7f00*/  HADD2.F32 R20, -RZ, R4.H1_H1 ;  /* 0x30000004ff147230 */ /* 0x000fe20000004100 */
[----:B------:R-:W-:Y:S01]  /*7f10*/  LOP3.LUT R249, R249, 0x1, R0, 0xf8, !PT ;  /* 0x00000001f9f97812 */ /* 0x000fe200078ef800 */
[----:B------:R-:W-:Y:S02]  /*7f20*/  HADD2.F32 R0, -RZ, R2.H0_H0 ;  /* 0x20000002ff007230 */ /* 0x000fe40000004100 */
[----:B------:R-:W-:Y:S01]  /*7f30*/  FMUL R121, R121, UR37 ;  /* 0x0000002579797c20 */ /* 0x000fe20008400000 */
[----:B------:R-:W-:Y:S02]  /*7f40*/  HADD2.F32 R144, -RZ, R6.H1_H1 ;  /* 0x30000006ff907230 */ /* 0x000fe40000004100 */
[----:B------:R-:W-:Y:S01]  /*7f50*/  FMUL R124, R124, UR37 ;  /* 0x000000257c7c7c20 */ /* 0x000fe20008400000 */
[----:B------:R-:W-:Y:S02]  /*7f60*/  HADD2.F32 R2, -RZ, R2.H1_H1 ;  /* 0x30000002ff027230 */ /* 0x000fe40000004100 */
[----:B------:R-:W-:Y:S01]  /*7f70*/  FFMA R128, R0, UR45, R128 ;  /* 0x0000002d00807c23 */ /* 0x000fe20008000080 */
[----:B------:R-:W-:Y:S01]  /*7f80*/  FMUL R125, R125, UR37 ;  /* 0x000000257d7d7c20 */ /* 0x000fe20008400000 */
[----:B------:R-:W-:Y:S01]  /*7f90*/  F2FP.F16.E4M3.UNPACK_B R4, R137.H1 ;  /* 0x00000089ff04723e */ /* 0x000fe200030006ff */
[----:B----4-:R-:W-:Y:S01]  /*7fa0*/  FMUL R112, R112, UR37 ;  /* 0x0000002570707c20 */ /* 0x010fe20008400000 */
[----:B------:R-:W-:Y:S01]  /*7fb0*/  FFMA R129, R2, UR45, R129 ;  /* 0x0000002d02817c23 */ /* 0x000fe20008000081 */
[-C--:B------:R-:W-:Y:S01]  /*7fc0*/  F2FP.F16.E4M3.UNPACK_B R242, R241.reuse ;  /* 0x000000f1fff2723e */ /* 0x080fe200020006ff */
[----:B------:R-:W-:Y:S01]  /*7fd0*/  FMUL R113, R113, UR37 ;  /* 0x0000002571717c20 */ /* 0x000fe20008400000 */
[----:B------:R-:W-:Y:S01]  /*7fe0*/  FMUL R116, R116, UR37 ;  /* 0x0000002574747c20 */ /* 0x000fe20008400000 */
[----:B------:R-:W-:Y:S01]  /*7ff0*/  F2FP.F16.E4M3.UNPACK_B R241, R241.H1 ;  /* 0x000000f1fff1723e */ /* 0x000fe200030006ff */
[----:B------:R-:W-:Y:S01]  /*8000*/  FMUL R117, R117, UR37 ;  /* 0x0000002575757c20 */ /* 0x000fe20008400000 */
        /* <DEDUP_REMOVED lines=34> */
[----:B------:R-:W-:Y:S02]  /*8230*/  HADD2.F32 R239, -RZ, R242.H0_H0 ;  /* 0x200000f2ffef7230 */ /* 0x000fe40000004100 */
        /* <DEDUP_REMOVED lines=10> */
[--C-:B------:R-:W-:Y:S02]  /*82e0*/  HADD2.F32 R3, -RZ, R22.reuse.H0_H0 ;  /* 0x20000016ff037230 */ /* 0x100fe40000004100 */
[----:B------:R-:W-:Y:S01]  /*82f0*/  FMUL R130, R130, UR37 ;  /* 0x0000002582827c20 */ /* 0x000fe20008400000 */
[----:B------:R-:W-:Y:S02]  /*8300*/  HADD2.F32 R12, -RZ, R22.H1_H1 ;  /* 0x30000016ff0c7230 */ /* 0x000fe40000004100 */
[----:B------:R-:W-:Y:S01]  /*8310*/  FMUL R131, R131, UR37 ;  /* 0x0000002583837c20 */ /* 0x000fe20008400000 */
[--C-:B------:R-:W-:Y:S02]  /*8320*/  HADD2.F32 R15, -RZ, R23.reuse.H0_H0 ;  /* 0x20000017ff0f7230 */ /* 0x100fe40000004100 */
[----:B------:R-:W-:Y:S01]  /*8330*/  FFMA R130, R3, UR45, R130 ;  /* 0x0000002d03827c23 */ /* 0x000fe20008000082 */
[----:B------:R-:W-:Y:S02]  /*8340*/  HADD2.F32 R17, -RZ, R23.H1_H1 ;  /* 0x30000017ff117230 */ /* 0x000fe40000004100 */
[----:B------:R-:W-:Y:S01]  /*8350*/  FFMA R131, R12, UR45, R131 ;  /* 0x0000002d0c837c23 */ /* 0x000fe20008000083 */
[----:B------:R-:W-:Y:S01]  /*8360*/  FFMA R132, R13, UR45, R132 ;  /* 0x0000002d0d847c23 */ /* 0x000fe20008000084 */
[----:B------:R-:W-:Y:S01]  /*8370*/  FFMA R133, R14, UR45, R133 ;  /* 0x0000002d0e857c23 */ /* 0x000fe20008000085 */
[--C-:B------:R-:W-:Y:S02]  /*8380*/  HADD2.F32 R23, -RZ, R5.reuse.H0_H0 ;  /* 0x20000005ff177230 */ /* 0x100fe40000004100 */
[----:B------:R-:W-:Y:S01]  /*8390*/  FMUL R134, R134, UR37 ;  /* 0x0000002586867c20 */ /* 0x000fe20008400000 */
[----:B------:R-:W-:Y:S01]  /*83a0*/  F2FP.SATFINITE.E4M3.F32.PACK_AB_MERGE_C R130, R131, R130, RZ ;  /* 0x000000828382723e */ /* 0x000fe200048070ff */
[--C-:B------:R-:W-:Y:S02]  /*83b0*/  HADD2.F32 R21, -RZ, R136.reuse.H0_H0 ;  /* 0x20000088ff157230 */ /* 0x100fe40000004100 */
[----:B------:R-:W-:Y:S01]  /*83c0*/  FMUL R135, R135, UR37 ;  /* 0x0000002587877c20 */ /* 0x000fe20008400000 */
[----:B------:R-:W-:Y:S01]  /*83d0*/  FFMA R134, R15, UR45, R134 ;  /* 0x0000002d0f867c23 */ /* 0x000fe20008000086 */
[----:B------:R-:W-:Y:S01]  /*83e0*/  F2FP.SATFINITE.E4M3.F32.PACK_AB_MERGE_C R128, R129, R128, R130 ;  /* 0x000000808180723e */ /* 0x000fe20004807082 */
[----:B------:R-:W-:Y:S02]  /*83f0*/  HADD2.F32 R22, -RZ, R136.H1_H1 ;  /* 0x30000088ff167230 */ /* 0x000fe40000004100 */
[----:B------:R-:W-:Y:S01]  /*8400*/  FFMA R135, R17, UR45, R135 ;  /* 0x0000002d11877c23 */ /* 0x000fe20008000087 */
[----:B------:R-:W-:Y:S01]  /*8410*/  FFMA R120, R19, UR45, R120 ;  /* 0x0000002d13787c23 */ /* 0x000fe20008000078 */
[----:B------:R-:W-:Y:S01]  /*8420*/  FFMA R121, R20, UR45, R121 ;  /* 0x0000002d14797c23 */ /* 0x000fe20008000079 */
[----:B------:R-:W-:Y:S01]  /*8430*/  HADD2.F32 R136, -RZ, R5.H1_H1 ;  /* 0x30000005ff887230 */ /* 0x000fe20000004100 */
[-C--:B------:R-:W-:Y:S01]  /*8440*/  F2FP.F16.E4M3.UNPACK_B R5, R142.reuse ;  /* 0x0000008eff05723e */ /* 0x080fe200020006ff */
[--C-:B------:R-:W-:Y:S01]  /*8450*/  HADD2.F32 R137, -RZ, R4.reuse.H0_H0 ;  /* 0x20000004ff897230 */ /* 0x100fe20000004100 */
[----:B------:R-:W-:Y:S01]  /*8460*/  F2FP.F16.E4M3.UNPACK_B R142, R142.H1 ;  /* 0x0000008eff8e723e */ /* 0x000fe200030006ff */
[----:B------:R-:W-:Y:S01]  /*8470*/  HADD2.F32 R138, -RZ, R4.H1_H1 ;  /* 0x30000004ff8a7230 */ /* 0x000fe20000004100 */
[----:B------:R-:W-:Y:S01]  /*8480*/  F2FP.F16.E4M3.UNPACK_B R4, R143.H1 ;  /* 0x0000008fff04723e */ /* 0x000fe200030006ff */
[--C-:B------:R-:W-:Y:S01]  /*8490*/  HADD2.F32 R139, -RZ, R5.reuse.H0_H0 ;  /* 0x20000005ff8b7230 */ /* 0x100fe20000004100 */
[----:B------:R-:W-:Y:S01]  /*84a0*/  F2FP.SATFINITE.E4M3.F32.PACK_AB_MERGE_C R134, R135, R134, RZ ;  /* 0x000000868786723e */ /* 0x000fe200048070ff */
[----:B------:R-:W-:Y:S01]  /*84b0*/  HADD2.F32 R140, -RZ, R5.H1_H1 ;  /* 0x30000005ff8c7230 */ /* 0x000fe20000004100 */
[-C--:B------:R-:W-:Y:S01]  /*84c0*/  F2FP.F16.E4M3.UNPACK_B R5, R150.reuse ;  /* 0x00000096ff05723e */ /* 0x080fe200020006ff */
[----:B------:R-:W-:Y:S01]  /*84d0*/  HADD2.F32 R143, -RZ, R6.H0_H0 ;  /* 0x20000006ff8f7230 */ /* 0x000fe20000004100 */
[-C--:B------:R-:W-:Y:S01]  /*84e0*/  F2FP.F16.E4M3.UNPACK_B R6, R151.reuse ;  /* 0x00000097ff06723e */ /* 0x080fe200020006ff */
[----:B------:R-:W-:Y:S01]  /*84f0*/  HADD2.F32 R145, -RZ, R4.H0_H0 ;  /* 0x20000004ff917230 */ /* 0x000fe20000004100 */
[----:B------:R-:W-:Y:S01]  /*8500*/  F2FP.F16.E4M3.UNPACK_B R150, R150.H1 ;  /* 0x00000096ff96723e */ /* 0x000fe200030006ff */
[--C-:B------:R-:W-:Y:S01]  /*8510*/  HADD2.F32 R147, -RZ, R5.reuse.H0_H0 ;  /* 0x20000005ff937230 */ /* 0x100fe20000004100 */
[----:B------:R-:W-:Y:S01]  /*8520*/  F2FP.SATFINITE.E4M3.F32.PACK_AB_MERGE_C R129, R133, R132, R134 ;  /* 0x000000848581723e */ /* 0x000fe20004807086 */
[----:B------:R-:W-:Y:S01]  /*8530*/  HADD2.F32 R148, -RZ, R5.H1_H1 ;  /* 0x30000005ff947230 */ /* 0x000fe20000004100 */
[-C--:B------:R-:W-:Y:S01]  /*8540*/  F2FP.F16.E4M3.UNPACK_B R5, R158.reuse ;  /* 0x0000009eff05723e */ /* 0x080fe200020006ff */
[----:B------:R-:W-:Y:S01]  /*8550*/  HADD2.F32 R152, -RZ, R6.H1_H1 ;  /* 0x30000006ff987230 */ /* 0x000fe20000004100 */
[----:B------:R-:W-:Y:S01]  /*8560*/  F2FP.F16.E4M3.UNPACK_B R158, R158.H1 ;  /* 0x0000009eff9e723e */ /* 0x000fe200030006ff */
[----:B------:R-:W-:Y:S01]  /*8570*/  HADD2.F32 R146, -RZ, R4.H1_H1 ;  /* 0x30000004ff927230 */ /* 0x000fe20000004100 */
[----:B------:R-:W-:Y:S01]  /*8580*/  F2FP.F16.E4M3.UNPACK_B R4, R151.H1 ;  /* 0x00000097ff04723e */ /* 0x000fe200030006ff */
[----:B------:R-:W-:Y:S01]  /*8590*/  HADD2.F32 R151, -RZ, R6.H0_H0 ;  /* 0x20000006ff977230 */ /* 0x000fe20000004100 */
[-C--:B------:R-:W-:Y:S01]  /*85a0*/  F2FP.F16.E4M3.UNPACK_B R6, R159.reuse ;  /* 0x0000009fff06723e */ /* 0x080fe200020006ff */
[--C-:B------:R-:W-:Y:S02]  /*85b0*/  HADD2.F32 R155, -RZ, R5.reuse.H0_H0 ;  /* 0x20000005ff9b7230 */ /* 0x100fe40000004100 */
[----:B------:R-:W-:Y:S01]  /*85c0*/  FMUL R122, R122, UR37 ;  /* 0x000000257a7a7c20 */ /* 0x000fe20008400000 */
[----:B------:R-:W-:Y:S01]  /*85d0*/  HADD2.F32 R156, -RZ, R5.H1_H1 ;  /* 0x30000005ff9c7230 */ /* 0x000fe20000004100 */
[-C--:B------:R-:W-:Y:S01]  /*85e0*/  F2FP.F16.E4M3.UNPACK_B R5, R166.reuse ;  /* 0x000000a6ff05723e */ /* 0x080fe200020006ff */
[----:B------:R-:W-:Y:S01]  /*85f0*/  HADD2.F32 R160, -RZ, R6.H1_H1 ;  /* 0x30000006ffa07230 */ /* 0x000fe20000004100 */
[----:B------:R-:W-:Y:S01]  /*8600*/  F2FP.F16.E4M3.UNPACK_B R166, R166.H1 ;  /* 0x000000a6ffa6723e */ /* 0x000fe200030006ff */
[----:B------:R-:W-:Y:S01]  /*8610*/  FFMA R122, R21, UR45, R122 ;  /* 0x0000002d157a7c23 */ /* 0x000fe2000800007a */
[--C-:B------:R-:W-:Y:S02]  /*8620*/  HADD2.F32 R153, -RZ, R4.reuse.H0_H0 ;  /* 0x20000004ff997230 */ /* 0x100fe40000004100 */
[----:B------:R-:W-:Y:S01]  /*8630*/  FMUL R123, R123, UR37 ;  /* 0x000000257b7b7c20 */ /* 0x000fe20008400000 */
[--C-:B------:R-:W-:Y:S02]  /*8640*/  HADD2.F32 R163, -RZ, R5.reuse.H0_H0 ;  /* 0x20000005ffa37230 */ /* 0x100fe40000004100 */
[----:B------:R-:W-:Y:S01]  /*8650*/  FMUL R126, R126, UR37 ;  /* 0x000000257e7e7c20 */ /* 0x000fe20008400000 */
[----:B------:R-:W-:Y:S01]  /*8660*/  HADD2.F32 R164, -RZ, R5.H1_H1 ;  /* 0x30000005ffa47230 */ /* 0x000fe20000004100 */
[-C--:B------:R-:W-:Y:S01]  /*8670*/  F2FP.F16.E4M3.UNPACK_B R5, R174.reuse ;  /* 0x000000aeff05723e */ /* 0x080fe200020006ff */
[----:B------:R-:W-:Y:S01]  /*8680*/  FFMA R123, R22, UR45, R123 ;  /* 0x0000002d167b7c23 */ /* 0x000fe2000800007b */
[----:B------:R-:W-:Y:S01]  /*8690*/  F2FP.F16.E4M3.UNPACK_B R174, R174.H1 ;  /* 0x000000aeffae723e */ /* 0x000fe200030006ff */
[----:B------:R-:W-:Y:S01]  /*86a0*/  FFMA R124, R23, UR45, R124 ;  /* 0x0000002d177c7c23 */ /* 0x000fe2000800007c */
[----:B------:R-:W-:Y:S01]  /*86b0*/  FFMA R125, R136, UR45, R125 ;  /* 0x0000002d887d7c23 */ /* 0x000fe2000800007d */
[--C-:B------:R-:W-:Y:S01]  /*86c0*/  HADD2.F32 R171, -RZ, R5.reuse.H0_H0 ;  /* 0x20000005ffab7230 */ /* 0x100fe20000004100 */
[----:B------:R-:W-:Y:S01]  /*86d0*/  F2FP.SATFINITE.E4M3.F32.PACK_AB_MERGE_C R122, R123, R122, RZ ;  /* 0x0000007a7b7a723e */ /* 0x000fe200048070ff */
[----:B------:R-:W-:Y:S01]  /*86e0*/  HADD2.F32 R172, -RZ, R5.H1_H1 ;  /* 0x30000005ffac7230 */ /* 0x000fe20000004100 */
[-C--:B------:R-:W-:Y:S01]  /*86f0*/  F2FP.F16.E4M3.UNPACK_B R5, R182.reuse ;  /* 0x000000b6ff05723e */ /* 0x080fe200020006ff */
[----:B------:R-:W-:Y:S01]  /*8700*/  FFMA R126, R137, UR45, R126 ;  /* 0x0000002d897e7c23 */ /* 0x000fe2000800007e */
[----:B------:R-:W-:Y:S01]  /*8710*/  F2FP.F16.E4M3.UNPACK_B R182, R182.H1 ;  /* 0x000000b6ffb6723e */ /* 0x000fe200030006ff */
[----:B------:R-:W-:Y:S01]  /*8720*/  HADD2.F32 R154, -RZ, R4.H1_H1 ;  /* 0x30000004ff9a7230 */ /* 0x000fe20000004100 */
[----:B------:R-:W-:Y:S01]  /*8730*/  F2FP.F16.E4M3.UNPACK_B R4, R159.H1 ;  /* 0x0000009fff04723e */ /* 0x000fe200030006ff */
[----:B------:R-:W-:Y:S01]  /*8740*/  HADD2.F32 R159, -RZ, R6.H0_H0 ;  /* 0x20000006ff9f7230 */ /* 0x000fe20000004100 */
[-C--:B------:R-:W-:Y:S01]  /*8750*/  F2FP.F16.E4M3.UNPACK_B R6, R167.reuse ;  /* 0x000000a7ff06723e */ /* 0x080fe200020006ff */
[--C-:B------:R-:W-:Y:S01]  /*8760*/  HADD2.F32 R179, -RZ, R5.reuse.H0_H0 ;  /* 0x20000005ffb37230 */ /* 0x100fe20000004100 */
[----:B------:R-:W-:Y:S01]  /*8770*/  F2FP.SATFINITE.E4M3.F32.PACK_AB_MERGE_C R120, R121, R120, R122 ;  /* 0x000000787978723e */ /* 0x000fe2000480707a */
[----:B------:R-:W-:Y:S01]  /*8780*/  HADD2.F32 R180, -RZ, R5.H1_H1 ;  /* 0x30000005ffb47230 */ /* 0x000fe20000004100 */
[-C--:B------:R-:W-:Y:S01]  /*8790*/  F2FP.F16.E4M3.UNPACK_B R5, R190.reuse ;  /* 0x000000beff05723e */ /* 0x080fe200020006ff */
[----:B------:R-:W-:Y:S01]  /*87a0*/  HADD2.F32 R168, -RZ, R6.H1_H1 ;  /* 0x30000006ffa87230 */ /* 0x000fe20000004100 */
[----:B------:R-:W-:Y:S01]  /*87b0*/  F2FP.F16.E4M3.UNPACK_B R190, R190.H1 ;  /* 0x000000beffbe723e */ /* 0x000fe200030006ff */
[----:B------:R-:W-:Y:S01]  /*87c0*/  FMUL R127, R127, UR37 ;  /* 0x000000257f7f7c20 */ /* 0x000fe20008400000 */
[----:B------:R-:W-:Y:S02]  /*87d0*/  HADD2.F32 R161, -RZ, R4.H0_H0 ;  /* 0x20000004ffa17230 */ /* 0x000fe40000004100 */
[----:B------:R-:W-:Y:S01]  /*87e0*/  FMUL R114, R114, UR37 ;  /* 0x0000002572727c20 */ /* 0x000fe20008400000 */
[--C-:B------:R-:W-:Y:S02]  /*87f0*/  HADD2.F32 R187, -RZ, R5.reuse.H0_H0 ;  /* 0x20000005ffbb7230 */ /* 0x100fe40000004100 */
        /* <DEDUP_REMOVED lines=8> */
[----:B------:R-:W-:Y:S01]  /*8880*/  F2FP.SATFINITE.E4M3.F32.PACK_AB_MERGE_C R121, R127, R126, RZ ;  /* 0x0000007e7f79723e */ /* 0x000fe200048070ff */
[----:B------:R-:W-:Y:S01]  /*8890*/  FMUL R115, R115, UR37 ;  /* 0x0000002573737c20 */ /* 0x000fe20008400000 */
[----:B------:R-:W-:Y:S01]  /*88a0*/  FFMA R114, R141, UR45, R114 ;  /* 0x0000002d8d727c23 */ /* 0x000fe20008000072 */
[----:B------:R-:W-:Y:S01]  /*88b0*/  FMUL R118, R118, UR37 ;  /* 0x0000002576767c20 */ /* 0x000fe20008400000 */
[----:B------:R-:W-:Y:S01]  /*88c0*/  F2FP.SATFINITE.E4M3.F32.PACK_AB_MERGE_C R121, R125, R124, R121 ;  /* 0x0000007c7d79723e */ /* 0x000fe20004807079 */
[----:B------:R-:W-:Y:S01]  /*88d0*/  FFMA R115, R142, UR45, R115 ;  /* 0x0000002d8e737c23 */ /* 0x000fe20008000073 */
[----:B------:R-:W-:Y:S01]  /*88e0*/  FMUL R119, R119, UR37 ;  /* 0x0000002577777c20 */ /* 0x000fe20008400000 */
[----:B------:R-:W-:Y:S01]  /*88f0*/  FFMA R116, R143, UR45, R116 ;  /* 0x0000002d8f747c23 */ /* 0x000fe20008000074 */
[----:B------:R-:W-:Y:S01]  /*8900*/  FFMA R117, R144, UR45, R117 ;  /* 0x0000002d90757c23 */ /* 0x000fe20008000075 */
[--C-:B------:R-:W-:Y:S01]  /*8910*/  HADD2.F32 R195, -RZ, R5.reuse.H0_H0 ;  /* 0x20000005ffc37230 */ /* 0x100fe20000004100 */
[----:B------:R-:W-:Y:S01]  /*8920*/  F2FP.SATFINITE.E4M3.F32.PACK_AB_MERGE_C R114, R115, R114, RZ ;  /* 0x000000727372723e */ /* 0x000fe200048070ff */
[--C-:B------:R-:W-:Y:S02]  /*8930*/  HADD2.F32 R149, -RZ, R150.reuse.H0_H0 ;  /* 0x20000096ff957230 */ /* 0x100fe40000004100 */
[----:B------:R-:W-:Y:S01]  /*8940*/  FFMA R118, R145, UR45, R118 ;  /* 0x0000002d91767c23 */ /* 0x000fe20008000076 */
[----:B------:R-:W-:Y:S01]  /*8950*/  FMUL R106, R106, UR37 ;  /* 0x000000256a6a7c20 */ /* 0x000fe20008400000 */
[----:B------:R-:W-:Y:S01]  /*8960*/  F2FP.SATFINITE.E4M3.F32.PACK_AB_MERGE_C R112, R113, R112, R114 ;  /* 0x000000707170723e */ /* 0x000fe20004807072 */
[----:B------:R-:W-:Y:S02]  /*8970*/  HADD2.F32 R150, -RZ, R150.H1_H1 ;  /* 0x30000096ff967230 */ /* 0x000fe40000004100 */
[----:B------:R-:W-:Y:S01]  /*8980*/  FFMA R119, R146, UR45, R119 ;  /* 0x0000002d92777c23 */ /* 0x000fe20008000077 */
[----:B------:R-:W-:Y:S01]  /*8990*/  FMUL R107, R107, UR37 ;  /* 0x000000256b6b7c20 */ /* 0x000fe20008400000 */
[----:B------:R-:W-:Y:S01]  /*89a0*/  FFMA R104, R147, UR45, R104 ;  /* 0x0000002d93687c23 */ /* 0x000fe20008000068 */
[----:B------:R-:W-:Y:S01]  /*89b0*/  FFMA R105, R148, UR45, R105 ;  /* 0x0000002d94697c23 */ /* 0x000fe20008000069 */
[----:B------:R-:W-:Y:S01]  /*89c0*/  HADD2.F32 R196, -RZ, R5.H1_H1 ;  /* 0x30000005ffc47230 */ /* 0x000fe20000004100 */
[-C--:B------:R-:W-:Y:S01]  /*89d0*/  F2FP.F16.E4M3.UNPACK_B R5, R206.reuse ;  /* 0x000000ceff05723e */ /* 0x080fe200020006ff */
[----:B------:R-:W-:Y:S01]  /*89e0*/  FFMA R106, R149, UR45, R106 ;  /* 0x0000002d956a7c23 */ /* 0x000fe2000800006a */
[----:B------:R-:W-:Y:S01]  /*89f0*/  F2FP.F16.E4M3.UNPACK_B R206, R206.H1 ;  /* 0x000000ceffce723e */ /* 0x000fe200030006ff */
[----:B------:R-:W-:Y:S01]  /*8a00*/  FMUL R110, R110, UR37 ;  /* 0x000000256e6e7c20 */ /* 0x000fe20008400000 */
[----:B------:R-:W-:Y:S01]  /*8a10*/  F2FP.SATFINITE.E4M3.F32.PACK_AB_MERGE_C R118, R119, R118, RZ ;  /* 0x000000767776723e */ /* 0x000fe200048070ff */
[----:B------:R-:W-:Y:S01]  /*8a20*/  FFMA R107, R150, UR45, R107 ;  /* 0x0000002d966b7c23 */ /* 0x000fe2000800006b */
[----:B------:R-:W-:Y:S01]  /*8a30*/  FMUL R111, R111, UR37 ;  /* 0x000000256f6f7c20 */ /* 0x000fe20008400000 */
[----:B------:R-:W-:Y:S01]  /*8a40*/  FFMA R108, R151, UR45, R108 ;  /* 0x0000002d976c7c23 */ /* 0x000fe2000800006c */
[----:B------:R-:W-:Y:S01]  /*8a50*/  F2FP.SATFINITE.E4M3.F32.PACK_AB_MERGE_C R113, R117, R116, R118 ;  /* 0x000000747571723e */ /* 0x000fe20004807076 */
[----:B------:R-:W-:Y:S01]  /*8a60*/  HADD2.F32 R162, -RZ, R4.H1_H1 ;  /* 0x30000004ffa27230 */ /* 0x000fe20000004100 */
[----:B------:R-:W-:Y:S01]  /*8a70*/  F2FP.F16.E4M3.UNPACK_B R4, R167.H1 ;  /* 0x000000a7ff04723e */ /* 0x000fe200030006ff */
[----:B------:R-:W-:Y:S01]  /*8a80*/  FFMA R109, R152, UR45, R109 ;  /* 0x0000002d986d7c23 */ /* 0x000fe2000800006d */
        /* <DEDUP_REMOVED lines=10> */
[----:B------:R-:W-:Y:S01]  /*8b30*/  HADD2.F32 R167, -RZ, R6.H0_H0 ;  /* 0x20000006ffa77230 */ /* 0x000fe20000004100 */
[-C--:B------:R-:W-:Y:S01]  /*8b40*/  F2FP.F16.E4M3.UNPACK_B R6, R175.reuse ;  /* 0x000000afff06723e */ /* 0x080fe200020006ff */
[----:B------:R-:W-:Y:S01]  /*8b50*/  FFMA R98, R157, UR45, R98 ;  /* 0x0000002d9d627c23 */ /* 0x000fe20008000062 */
[----:B------:R-:W-:Y:S01]  /*8b60*/  F2FP.SATFINITE.E4M3.F32.PACK_AB_MERGE_C R110, R111, R110, RZ ;  /* 0x0000006e6f6e723e */ /* 0x000fe200048070ff */
[--C-:B------:R-:W-:Y:S02]  /*8b70*/  HADD2.F32 R169, -RZ, R4.reuse.H0_H0 ;  /* 0x20000004ffa97230 */ /* 0x100fe40000004100 */
[----:B------:R-:W-:Y:S01]  /*8b80*/  FMUL R102, R102, UR37 ;  /* 0x0000002566667c20 */ /* 0x000fe20008400000 */
[----:B------:R-:W-:Y:S01]  /*8b90*/  HADD2.F32 R170, -RZ, R4.H1_H1 ;  /* 0x30000004ffaa7230 */ /* 0x000fe20000004100 */
[----:B------:R-:W-:Y:S01]  /*8ba0*/  F2FP.F16.E4M3.UNPACK_B R4, R175.H1 ;  /* 0x000000afff04723e */ /* 0x000fe200030006ff */
[----:B------:R-:W-:Y:S01]  /*8bb0*/  FFMA R99, R158, UR45, R99 ;  /* 0x0000002d9e637c23 */ /* 0x000fe20008000063 */
[----:B------:R-:W-:Y:S01]  /*8bc0*/  F2FP.SATFINITE.E4M3.F32.PACK_AB_MERGE_C R105, R109, R108, R110 ;  /* 0x0000006c6d69723e */ /* 0x000fe2000480706e */
[----:B------:R-:W-:Y:S01]  /*8bd0*/  FMUL R103, R103, UR37 ;  /* 0x0000002567677c20 */ /* 0x000fe20008400000 */
[----:B------:R-:W-:Y:S01]  /*8be0*/  FFMA R100, R159, UR45, R100 ;  /* 0x0000002d9f647c23 */ /* 0x000fe20008000064 */
        /* <DEDUP_REMOVED lines=10> */
[--C-:B------:R-:W-:Y:S02]  /*8c90*/  HADD2.F32 R175, -RZ, R6.reuse.H0_H0 ;  /* 0x20000006ffaf7230 */ /* 0x100fe40000004100 */
[----:B------:R-:W-:Y:S01]  /*8ca0*/  FFMA R89, R164, UR45, R89 ;  /* 0x0000002da4597c23 */ /* 0x000fe20008000059 */
[----:B------:R-:W-:Y:S01]  /*8cb0*/  F2FP.SATFINITE.E4M3.F32.PACK_AB_MERGE_C R102, R103, R102, RZ ;  /* 0x000000666766723e */ /* 0x000fe200048070ff */
[----:B------:R-:W-:Y:S01]  /*8cc0*/  HADD2.F32 R176, -RZ, R6.H1_H1 ;  /* 0x30000006ffb07230 */ /* 0x000fe20000004100 */
[-C--:B------:R-:W-:Y:S01]  /*8cd0*/  F2FP.F16.E4M3.UNPACK_B R6, R183.reuse ;  /* 0x000000b7ff06723e */ /* 0x080fe200020006ff */
[--C-:B------:R-:W-:Y:S01]  /*8ce0*/  HADD2.F32 R177, -RZ, R4.reuse.H0_H0 ;  /* 0x20000004ffb17230 */ /* 0x100fe20000004100 */
[----:B------:R-:W-:Y:S01]  /*8cf0*/  F2FP.SATFINITE.E4M3.F32.PACK_AB_MERGE_C R97, R101, R100, R102 ;  /* 0x000000646561723e */ /* 0x000fe20004807066 */
[----:B------:R-:W-:Y:S01]  /*8d00*/  HADD2.F32 R178, -RZ, R4.H1_H1 ;  /* 0x30000004ffb27230 */ /* 0x000fe20000004100 */
[----:B------:R-:W-:Y:S01]  /*8d10*/  F2FP.F16.E4M3.UNPACK_B R4, R183.H1 ;  /* 0x000000b7ff04723e */ /* 0x000fe200030006ff */
[----:B------:R-:W-:Y:S01]  /*8d20*/  FFMA R90, R165, UR45, R90 ;  /* 0x0000002da55a7c23 */ /* 0x000fe2000800005a */
[----:B------:R-:W-:Y:S01]  /*8d30*/  FMUL R94, R94, UR37 ;  /* 0x000000255e5e7c20 */ /* 0x000fe20008400000 */
[----:B------:R-:W-:Y:S01]  /*8d40*/  FFMA R91, R166, UR45, R91 ;  /* 0x0000002da65b7c23 */ /* 0x000fe2000800005b */
[----:B------:R-:W-:Y:S01]  /*8d50*/  FMUL R95, R95, UR37 ;  /* 0x000000255f5f7c20 */ /* 0x000fe20008400000 */
[----:B------:R-:W-:Y:S01]  /*8d60*/  FFMA R92, R167, UR45, R92 ;  /* 0x0000002da75c7c23 */ /* 0x000fe2000800005c */
[----:B------:R-:W-:Y:S01]  /*8d70*/  FFMA R93, R168, UR45, R93 ;  /* 0x0000002da85d7c23 */ /* 0x000fe2000800005d */
[----:B------:R-:W-:Y:S01]  /*8d80*/  HADD2.F32 R173, -RZ, R174.H0_H0 ;  /* 0x200000aeffad7230 */ /* 0x000fe20000004100 */
[----:B------:R-:W-:Y:S01]  /*8d90*/  F2FP.SATFINITE.E4M3.F32.PACK_AB_MERGE_C R90, R91, R90, RZ ;  /* 0x0000005a5b5a723e */ /* 0x000fe200048070ff */
[--C-:B------:R-:W-:Y:S02]  /*8da0*/  HADD2.F32 R183, -RZ, R6.reuse.H0_H0 ;  /* 0x20000006ffb77230 */ /* 0x100fe40000004100 */
[----:B------:R-:W-:Y:S01]  /*8db0*/  FFMA R94, R169, UR45, R94 ;  /* 0x0000002da95e7c23 */ /* 0x000fe2000800005e */
[----:B------:R-:W-:Y:S01]  /*8dc0*/  HADD2.F32 R184, -RZ, R6.H1_H1 ;  /* 0x30000006ffb87230 */ /* 0x000fe20000004100 */
[-C--:B------:R-:W-:Y:S01]  /*8dd0*/  F2FP.F16.E4M3.UNPACK_B R6, R191.reuse ;  /* 0x000000bfff06723e */ /* 0x080fe200020006ff */
[--C-:B------:R-:W-:Y:S01]  /*8de0*/  HADD2.F32 R185, -RZ, R4.reuse.H0_H0 ;  /* 0x20000004ffb97230 */ /* 0x100fe20000004100 */
[----:B------:R-:W-:Y:S01]  /*8df0*/  F2FP.SATFINITE.E4M3.F32.PACK_AB_MERGE_C R88, R89, R88, R90 ;  /* 0x000000585958723e */ /* 0x000fe2000480705a */
[----:B------:R-:W-:Y:S01]  /*8e00*/  HADD2.F32 R186, -RZ, R4.H1_H1 ;  /* 0x30000004ffba7230 */ /* 0x000fe20000004100 */
[----:B------:R-:W-:Y:S01]  /*8e10*/  F2FP.F16.E4M3.UNPACK_B R4, R191.H1 ;  /* 0x000000bfff04723e */ /* 0x000fe200030006ff */
[----:B------:R-:W-:Y:S01]  /*8e20*/  FMUL R82, R82, UR37 ;  /* 0x0000002552527c20 */ /* 0x000fe20008400000 */
[----:B------:R-:W-:Y:S02]  /*8e30*/  HADD2.F32 R174, -RZ, R174.H1_H1 ;  /* 0x300000aeffae7230 */ /* 0x000fe40000004100 */
[----:B------:R-:W-:Y:S01]  /*8e40*/  FFMA R95, R170, UR45, R95 ;  /* 0x0000002daa5f7c23 */ /* 0x000fe2000800005f */
[----:B------:R-:W-:Y:S01]  /*8e50*/  FMUL R83, R83, UR37 ;  /* 0x0000002553537c20 */ /* 0x000fe20008400000 */
[----:B------:R-:W-:Y:S01]  /*8e60*/  FFMA R80, R171, UR45, R80 ;  /* 0x0000002dab507c23 */ /* 0x000fe20008000050 */
[----:B------:R-:W-:Y:S01]  /*8e70*/  FFMA R81, R172, UR45, R81 ;  /* 0x0000002dac517c23 */ /* 0x000fe20008000051 */
[----:B------:R-:W-:Y:S01]  /*8e80*/  FFMA R82, R173, UR45, R82 ;  /* 0x0000002dad527c23 */ /* 0x000fe20008000052 */
[----:B------:R-:W-:Y:S01]  /*8e90*/  F2FP.SATFINITE.E4M3.F32.PACK_AB_MERGE_C R94, R95, R94, RZ ;  /* 0x0000005e5f5e723e */ /* 0x000fe200048070ff */
[----:B------:R-:W-:Y:S01]  /*8ea0*/  FMUL R86, R86, UR37 ;  /* 0x0000002556567c20 */ /* 0x000fe20008400000 */
[----:B------:R-:W-:Y:S01]  /*8eb0*/  FFMA R83, R174, UR45, R83 ;  /* 0x0000002dae537c23 */ /* 0x000fe20008000053 */
[----:B------:R-:W-:Y:S01]  /*8ec0*/  FMUL R87, R87, UR37 ;  /* 0x0000002557577c20 */ /* 0x000fe20008400000 */
[----:B------:R-:W-:Y:S01]  /*8ed0*/  F2FP.SATFINITE.E4M3.F32.PACK_AB_MERGE_C R89, R93, R92, R94 ;  /* 0x0000005c5d59723e */ /* 0x000fe2000480705e */
[----:B------:R-:W-:Y:S01]  /*8ee0*/  FFMA R84, R175, UR45, R84 ;  /* 0x0000002daf547c23 */ /* 0x000fe20008000054 */
[--C-:B------:R-:W-:Y:S01]  /*8ef0*/  HADD2.F32 R191, -RZ, R6.reuse.H0_H0 ;  /* 0x20000006ffbf7230 */ /* 0x100fe20000004100 */
        /* <DEDUP_REMOVED lines=8> */
[--C-:B------:R-:W-:Y:S02]  /*8f80*/  HADD2.F32 R181, -RZ, R182.reuse.H0_H0 ;  /* 0x200000b6ffb57230 */ /* 0x100fe40000004100 */
[----:B------:R-:W-:Y:S01]  /*8f90*/  FFMA R86, R177, UR45, R86 ;  /* 0x0000002db1567c23 */ /* 0x000fe20008000056 */
[----:B------:R-:W-:Y:S01]  /*8fa0*/  FMUL R74, R74, UR37 ;  /* 0x000000254a4a7c20 */ /* 0x000fe20008400000 */
[----:B------:R-:W-:Y:S02]  /*8fb0*/  HADD2.F32 R182, -RZ, R182.H1_H1 ;  /* 0x300000b6ffb67230 */ /* 0x000fe40000004100 */
[----:B------:R-:W-:Y:S01]  /*8fc0*/  FFMA R87, R178, UR45, R87 ;  /* 0x0000002db2577c23 */ /* 0x000fe20008000057 */
[----:B------:R-:W-:Y:S01]  /*8fd0*/  FMUL R75, R75, UR37 ;  /* 0x000000254b4b7c20 */ /* 0x000fe20008400000 */
[----:B------:R-:W-:Y:S01]  /*8fe0*/  FFMA R72, R179, UR45, R72 ;  /* 0x0000002db3487c23 */ /* 0x000fe20008000048 */
[----:B------:R-:W-:Y:S01]  /*8ff0*/  FFMA R73, R180, UR45, R73 ;  /* 0x0000002db4497c23 */ /* 0x000fe20008000049 */
[--C-:B------:R-:W-:Y:S01]  /*9000*/  HADD2.F32 R199, -RZ, R6.reuse.H0_H0 ;  /* 0x20000006ffc77230 */ /* 0x100fe20000004100 */
[----:B------:R-:W-:Y:S01]  /*9010*/  F2FP.SATFINITE.E4M3.F32.PACK_AB_MERGE_C R86, R87, R86, RZ ;  /* 0x000000565756723e */ /* 0x000fe200048070ff */
[----:B------:R-:W-:Y:S02]  /*9020*/  HADD2.F32 R200, -RZ, R6.H1_H1 ;  /* 0x30000006ffc87230 */ /* 0x000fe40000004100 */
[----:B------:R-:W-:Y:S01]  /*9030*/  FFMA R74, R181, UR45, R74 ;  /* 0x0000002db54a7c23 */ /* 0x000fe2000800004a */
[--C-:B------:R-:W-:Y:S02]  /*9040*/  HADD2.F32 R203, -RZ, R5.reuse.H0_H0 ;  /* 0x20000005ffcb7230 */ /* 0x100fe40000004100 */
[----:B------:R-:W-:Y:S01]  /*9050*/  FMUL R78, R78, UR37 ;  /* 0x000000254e4e7c20 */ /* 0x000fe20008400000 */
[----:B------:R-:W-:Y:S02]  /*9060*/  HADD2.F32 R204, -RZ, R5.H1_H1 ;  /* 0x30000005ffcc7230 */ /* 0x000fe40000004100 */
[----:B------:R-:W-:Y:S01]  /*9070*/  FFMA R75, R182, UR45, R75 ;  /* 0x0000002db64b7c23 */ /* 0x000fe2000800004b */
[--C-:B------:R-:W-:Y:S01]  /*9080*/  HADD2.F32 R201, -RZ, R4.reuse.H0_H0 ;  /* 0x20000004ffc97230 */ /* 0x100fe20000004100 */
[-C--:B------:R-:W-:Y:S01]  /*9090*/  F2FP.F16.E4M3.UNPACK_B R6, R207.reuse ;  /* 0x000000cfff06723e */ /* 0x080fe200020006ff */
[----:B------:R-:W-:Y:S01]  /*90a0*/  HADD2.F32 R202, -RZ, R4.H1_H1 ;  /* 0x30000004ffca7230 */ /* 0x000fe20000004100 */
[----:B------:R-:W-:Y:S01]  /*90b0*/  F2FP.F16.E4M3.UNPACK_B R4, R207.H1 ;  /* 0x000000cfff04723e */ /* 0x000fe200030006ff */
[----:B------:R-:W-:Y:S01]  /*90c0*/  FMUL R79, R79, UR37 ;  /* 0x000000254f4f7c20 */ /* 0x000fe20008400000 */
[----:B------:R-:W-:Y:S01]  /*90d0*/  F2FP.F16.E4M3.UNPACK_B R5, R214 ;  /* 0x000000d6ff05723e */ /* 0x000fe200020006ff */
[----:B------:R-:W-:Y:S01]  /*90e0*/  FFMA R76, R183, UR45, R76 ;  /* 0x0000002db74c7c23 */ /* 0x000fe2000800004c */
        /* <DEDUP_REMOVED lines=8> */
[--C-:B------:R-:W-:Y:S02]  /*9170*/  HADD2.F32 R207, -RZ, R6.reuse.H0_H0 ;  /* 0x20000006ffcf7230 */ /* 0x100fe40000004100 */
[----:B------:R-:W-:Y:S01]  /*9180*/  FFMA R65, R188, UR45, R65 ;  /* 0x0000002dbc417c23 */ /* 0x000fe20008000041 */
[----:B------:R-:W-:Y:S01]  /*9190*/  HADD2.F32 R208, -RZ, R6.H1_H1 ;  /* 0x30000006ffd07230 */ /* 0x000fe20000004100 */
[-C--:B------:R-:W-:Y:S01]  /*91a0*/  F2FP.F16.E4M3.UNPACK_B R6, R215.reuse ;  /* 0x000000d7ff06723e */ /* 0x080fe200020006ff */
[--C-:B------:R-:W-:Y:S02]  /*91b0*/  HADD2.F32 R211, -RZ, R5.reuse.H0_H0 ;  /* 0x20000005ffd37230 */ /* 0x100fe40000004100 */
[----:B------:R-:W-:Y:S01]  /*91c0*/  FFMA R66, R189, UR45, R66 ;  /* 0x0000002dbd427c23 */ /* 0x000fe20008000042 */
[----:B------:R-:W-:Y:S01]  /*91d0*/  HADD2.F32 R212, -RZ, R5.H1_H1 ;  /* 0x30000005ffd47230 */ /* 0x000fe20000004100 */
[----:B------:R-:W-:Y:S01]  /*91e0*/  F2FP.F16.E4M3.UNPACK_B R5, R222 ;  /* 0x000000deff05723e */ /* 0x000fe200020006ff */
[--C-:B------:R-:W-:Y:S02]  /*91f0*/  HADD2.F32 R209, -RZ, R4.reuse.H0_H0 ;  /* 0x20000004ffd17230 */ /* 0x100fe40000004100 */
[----:B------:R-:W-:Y:S01]  /*9200*/  FMUL R70, R70, UR37 ;  /* 0x0000002546467c20 */ /* 0x000fe20008400000 */
[----:B------:R-:W-:Y:S01]  /*9210*/  HADD2.F32 R210, -RZ, R4.H1_H1 ;  /* 0x30000004ffd27230 */ /* 0x000fe20000004100 */
[----:B------:R-:W-:Y:S01]  /*9220*/  F2FP.F16.E4M3.UNPACK_B R4, R215.H1 ;  /* 0x000000d7ff04723e */ /* 0x000fe200030006ff */
[----:B------:R-:W-:Y:S01]  /*9230*/  FFMA R67, R190, UR45, R67 ;  /* 0x0000002dbe437c23 */ /* 0x000fe20008000043 */
[----:B------:R-:W-:Y:S01]  /*9240*/  FMUL R71, R71, UR37 ;  /* 0x0000002547477c20 */ /* 0x000fe20008400000 */
[----:B------:R-:W-:Y:S01]  /*9250*/  FFMA R68, R191, UR45, R68 ;  /* 0x0000002dbf447c23 */ /* 0x000fe20008000044 */
[----:B------:R-:W-:Y:S01]  /*9260*/  FFMA R69, R192, UR45, R69 ;  /* 0x0000002dc0457c23 */ /* 0x000fe20008000045 */
[----:B------:R-:W-:Y:S02]  /*9270*/  HADD2.F32 R197, -RZ, R198.H0_H0 ;  /* 0x200000c6ffc57230 */ /* 0x000fe40000004100 */
[----:B------:R-:W-:Y:S01]  /*9280*/  FFMA R70, R193, UR45, R70 ;  /* 0x0000002dc1467c23 */ /* 0x000fe20008000046 */
[--C-:B------:R-:W-:Y:S02]  /*9290*/  HADD2.F32 R215, -RZ, R6.reuse.H0_H0 ;  /* 0x20000006ffd77230 */ /* 0x100fe40000004100 */
[----:B------:R-:W-:Y:S01]  /*92a0*/  FMUL R58, R58, UR37 ;  /* 0x000000253a3a7c20 */ /* 0x000fe20008400000 */
[----:B------:R-:W-:Y:S01]  /*92b0*/  HADD2.F32 R216, -RZ, R6.H1_H1 ;  /* 0x30000006ffd87230 */ /* 0x000fe20000004100 */
[-C--:B------:R-:W-:Y:S01]  /*92c0*/  F2FP.F16.E4M3.UNPACK_B R6, R223.reuse ;  /* 0x000000dfff06723e */ /* 0x080fe200020006ff */
[--C-:B------:R-:W-:Y:S02]  /*92d0*/  HADD2.F32 R217, -RZ, R4.reuse.H0_H0 ;  /* 0x20000004ffd97230 */ /* 0x100fe40000004100 */
[----:B------:R-:W-:Y:S01]  /*92e0*/  FFMA R71, R194, UR45, R71 ;  /* 0x0000002dc2477c23 */ /* 0x000fe20008000047 */
[----:B------:R-:W-:Y:S01]  /*92f0*/  HADD2.F32 R218, -RZ, R4.H1_H1 ;  /* 0x30000004ffda7230 */ /* 0x000fe20000004100 */
[----:B------:R-:W-:Y:S01]  /*9300*/  F2FP.F16.E4M3.UNPACK_B R4, R223.H1 ;  /* 0x000000dfff04723e */ /* 0x000fe200030006ff */
[--C-:B------:R-:W-:Y:S02]  /*9310*/  HADD2.F32 R219, -RZ, R5.reuse.H0_H0 ;  /* 0x20000005ffdb7230 */ /* 0x100fe40000004100 */
[----:B------:R-:W-:Y:S01]  /*9320*/  FMUL R59, R59, UR37 ;  /* 0x000000253b3b7c20 */ /* 0x000fe20008400000 */
[----:B------:R-:W-:Y:S01]  /*9330*/  HADD2.F32 R220, -RZ, R5.H1_H1 ;  /* 0x30000005ffdc7230 */ /* 0x000fe20000004100 */
[----:B------:R-:W-:Y:S01]  /*9340*/  F2FP.F16.E4M3.UNPACK_B R5, R230 ;  /* 0x000000e6ff05723e */ /* 0x000fe200020006ff */
[----:B------:R-:W-:Y:S02]  /*9350*/  HADD2.F32 R198, -RZ, R198.H1_H1 ;  /* 0x300000c6ffc67230 */ /* 0x000fe40000004100 */
[----:B------:R-:W-:Y:S01]  /*9360*/  FFMA R56, R195, UR45, R56 ;  /* 0x0000002dc3387c23 */ /* 0x000fe20008000038 */
[----:B------:R-:W-:Y:S01]  /*9370*/  FFMA R57, R196, UR45, R57 ;  /* 0x0000002dc4397c23 */ /* 0x000fe20008000039 */
[----:B------:R-:W-:Y:S01]  /*9380*/  FFMA R58, R197, UR45, R58 ;  /* 0x0000002dc53a7c23 */ /* 0x000fe2000800003a */
[----:B------:R-:W-:Y:S01]  /*9390*/  FMUL R62, R62, UR37 ;  /* 0x000000253e3e7c20 */ /* 0x000fe20008400000 */
[----:B------:R-:W-:Y:S01]  /*93a0*/  FFMA R59, R198, UR45, R59 ;  /* 0x0000002dc63b7c23 */ /* 0x000fe2000800003b */
[----:B------:R-:W-:Y:S01]  /*93b0*/  FMUL R63, R63, UR37 ;  /* 0x000000253f3f7c20 */ /* 0x000fe20008400000 */
[--C-:B------:R-:W-:Y:S02]  /*93c0*/  HADD2.F32 R223, -RZ, R6.reuse.H0_H0 ;  /* 0x20000006ffdf7230 */ /* 0x100fe40000004100 */
[----:B------:R-:W-:Y:S01]  /*93d0*/  FFMA R60, R199, UR45, R60 ;  /* 0x0000002dc73c7c23 */ /* 0x000fe2000800003c */
[----:B------:R-:W-:Y:S01]  /*93e0*/  HADD2.F32 R224, -RZ, R6.H1_H1 ;  /* 0x30000006ffe07230 */ /* 0x000fe20000004100 */
[-C--:B------:R-:W-:Y:S01]  /*93f0*/  F2FP.F16.E4M3.UNPACK_B R6, R231.reuse ;  /* 0x000000e7ff06723e */ /* 0x080fe200020006ff */
[--C-:B------:R-:W-:Y:S02]  /*9400*/  HADD2.F32 R225, -RZ, R4.reuse.H0_H0 ;  /* 0x20000004ffe17230 */ /* 0x100fe40000004100 */
[----:B------:R-:W-:Y:S01]  /*9410*/  FFMA R61, R200, UR45, R61 ;  /* 0x0000002dc83d7c23 */ /* 0x000fe2000800003d */
[----:B------:R-:W-:Y:S01]  /*9420*/  HADD2.F32 R226, -RZ, R4.H1_H1 ;  /* 0x30000004ffe27230 */ /* 0x000fe20000004100 */
[----:B------:R-:W-:Y:S01]  /*9430*/  F2FP.F16.E4M3.UNPACK_B R4, R231.H1 ;  /* 0x000000e7ff04723e */ /* 0x000fe200030006ff */
[--C-:B------:R-:W-:Y:S02]  /*9440*/  HADD2.F32 R227, -RZ, R5.reuse.H0_H0 ;  /* 0x20000005ffe37230 */ /* 0x100fe40000004100 */
[----:B------:R-:W-:Y:S01]  /*9450*/  FFMA R62, R201, UR45, R62 ;  /* 0x0000002dc93e7c23 */ /* 0x000fe2000800003e */
[----:B------:R-:W-:Y:S01]  /*9460*/  HADD2.F32 R228, -RZ, R5.H1_H1 ;  /* 0x30000005ffe47230 */ /* 0x000fe20000004100 */
[----:B------:R-:W-:Y:S01]  /*9470*/  F2FP.F16.E4M3.UNPACK_B R5, R240 ;  /* 0x000000f0ff05723e */ /* 0x000fe200020006ff */
[--C-:B------:R-:W-:Y:S02]  /*9480*/  HADD2.F32 R205, -RZ, R206.reuse.H0_H0 ;  /* 0x200000ceffcd7230 */ /* 0x100fe40000004100 */
[----:B------:R-:W-:Y:S01]  /*9490*/  FMUL R50, R50, UR37 ;  /* 0x0000002532327c20 */ /* 0x000fe20008400000 */
[----:B------:R-:W-:Y:S02]  /*94a0*/  HADD2.F32 R206, -RZ, R206.H1_H1 ;  /* 0x300000ceffce7230 */ /* 0x000fe40000004100 */
[----:B------:R-:W-:Y:S01]  /*94b0*/  FFMA R63, R202, UR45, R63 ;  /* 0x0000002dca3f7c23 */ /* 0x000fe2000800003f */
[----:B------:R-:W-:Y:S01]  /*94c0*/  FMUL R51, R51, UR37 ;  /* 0x0000002533337c20 */ /* 0x000fe20008400000 */
[--C-:B------:R-:W-:Y:S01]  /*94d0*/  HADD2.F32 R231, -RZ, R6.reuse.H0_H0 ;  /* 0x20000006ffe77230 */ /* 0x100fe20000004100 */
[----:B------:R-:W-:Y:S01]  /*94e0*/  F2FP.SATFINITE.E4M3.F32.PACK_AB_MERGE_C R81, R85, R84, R86 ;  /* 0x000000545551723e */ /* 0x000fe20004807056 */
[----:B------:R-:W-:Y:S02]  /*94f0*/  HADD2.F32 R232, -RZ, R6.H1_H1 ;  /* 0x30000006ffe87230 */ /* 0x000fe40000004100 */
[----:B------:R-:W-:Y:S01]  /*9500*/  FFMA R48, R203, UR45, R48 ;  /* 0x0000002dcb307c23 */ /* 0x000fe20008000030 */
[--C-:B------:R-:W-:Y:S02]  /*9510*/  HADD2.F32 R233, -RZ, R4.reuse.H0_H0 ;  /* 0x20000004ffe97230 */ /* 0x100fe40000004100 */
[----:B------:R-:W-:Y:S01]  /*9520*/  FFMA R49, R204, UR45, R49 ;  /* 0x0000002dcc317c23 */ /* 0x000fe20008000031 */
[----:B------:R-:W-:Y:S01]  /*9530*/  HADD2.F32 R234, -RZ, R4.H1_H1 ;  /* 0x30000004ffea7230 */ /* 0x000fe20000004100 */
[----:B------:R-:W-:Y:S01]  /*9540*/  F2FP.SATFINITE.E4M3.F32.PACK_AB_MERGE_C R74, R75, R74, RZ ;  /* 0x0000004a4b4a723e */ /* 0x000fe200048070ff */
[--C-:B------:R-:W-:Y:S01]  /*9550*/  HADD2.F32 R235, -RZ, R5.reuse.H0_H0 ;  /* 0x20000005ffeb7230 */ /* 0x100fe20000004100 */
[----:B------:R-:W-:Y:S01]  /*9560*/  F2FP.SATFINITE.E4M3.F32.PACK_AB_MERGE_C R66, R67, R66, RZ ;  /* 0x000000424342723e */ /* 0x000fe200048070ff */
[----:B------:R-:W-:Y:S01]  /*9570*/  HADD2.F32 R236, -RZ, R5.H1_H1 ;  /* 0x30000005ffec7230 */ /* 0x000fe20000004100 */
[----:B------:R-:W-:Y:S01]  /*9580*/  F2FP.SATFINITE.E4M3.F32.PACK_AB_MERGE_C R72, R73, R72, R74 ;  /* 0x000000484948723e */ /* 0x000fe2000480704a */
[----:B------:R-:W-:Y:S01]  /*9590*/  LDTM.16dp32bit_t0_t15.x8 R4, tmem[UR4+0xe0] ;  /* 0x0000e004000479ee */ /* 0x000fe20008980000 */
[----:B------:R-:W2:Y:S01]  /*95a0*/  LDTM.16dp32bit_t16_t31.x8 R4, tmem[UR4+0xe8] ;  /* 0x0000e804000479ee */ /* 0x000ea200089a0000 */
[----:B------:R-:W-:Y:S01]  /*95b0*/  F2FP.F16.E4M3.UNPACK_B R240, R240.H1 ;  /* 0x000000f0fff0723e */ /* 0x000fe200030006ff */
[----:B------:R-:W-:Y:S01]  /*95c0*/  NOP ;  /* 0x0000000000007918 */ /* 0x000fe20000000000 */
[----:B------:R-:W-:Y:S01]  /*95d0*/  F2FP.F16.E4M3.UNPACK_B R214, R214.H1 ;  /* 0x000000d6ffd6723e */ /* 0x000fe200030006ff */
[----:B------:R-:W-:Y:S01]  /*95e0*/  UIADD3 UR4, UPT, UPT, UR47, 0xb0, URZ ;  /* 0x000000b02f047890 */ /* 0x000fe2000fffe0ff */
[----:B------:R-:W-:Y:S01]  /*95f0*/  F2FP.SATFINITE.E4M3.F32.PACK_AB_MERGE_C R64, R65, R64, R66 ;  /* 0x000000404140723e */ /* 0x000fe20004807042 */
[----:B------:R-:W-:Y:S01]  /*9600*/  FFMA R50, R205, UR45, R50 ;  /* 0x0000002dcd327c23 */ /* 0x000fe20008000032 */
[----:B------:R-:W-:Y:S01]  /*9610*/  F2FP.SATFINITE.E4M3.F32.PACK_AB_MERGE_C R58, R59, R58, RZ ;  /* 0x0000003a3b3a723e */ /* 0x000fe200048070ff */
[----:B------:R-:W-:Y:S01]  /*9620*/  FFMA R51, R206, UR45, R51 ;  /* 0x0000002dce337c23 */ /* 0x000fe20008000033 */
[----:B------:R-:W-:Y:S01]  /*9630*/  FFMA R52, R207, UR45, R52 ;  /* 0x0000002dcf347c23 */ /* 0x000fe20008000034 */
[----:B------:R-:W-:Y:S01]  /*9640*/  FFMA R53, R208, UR45, R53 ;  /* 0x0000002dd0357c23 */ /* 0x000fe20008000035 */
[----:B------:R-:W-:Y:S01]  /*9650*/  F2FP.SATFINITE.E4M3.F32.PACK_AB_MERGE_C R56, R57, R56, R58 ;  /* 0x000000383938723e */ /* 0x000fe2000480703a */
[----:B------:R-:W-:Y:S01]  /*9660*/  FMUL R54, R54, UR37 ;  /* 0x0000002536367c20 */ /* 0x000fe20008400000 */
[----:B------:R-:W-:Y:S01]  /*9670*/  F2FP.SATFINITE.E4M3.F32.PACK_AB_MERGE_C R50, R51, R50, RZ ;  /* 0x000000323332723e */ /* 0x000fe200048070ff */
[----:B------:R-:W-:Y:S01]  /*9680*/  FMUL R55, R55, UR37 ;  /* 0x0000002537377c20 */ /* 0x000fe20008400000 */
[----:B------:R-:W-:Y:S01]  /*9690*/  F2FP.SATFINITE.E4M3.F32.PACK_AB_MERGE_C R73, R79, R78, RZ ;  /* 0x0000004e4f49723e */ /* 0x000fe200048070ff */
[----:B------:R-:W-:Y:S01]  /*96a0*/  FFMA R54, R209, UR45, R54 ;  /* 0x0000002dd1367c23 */ /* 0x000fe20008000036 */
[----:B------:R-:W-:Y:S01]  /*96b0*/  F2FP.SATFINITE.E4M3.F32.PACK_AB_MERGE_C R48, R49, R48, R50 ;  /* 0x000000303130723e */ /* 0x000fe20004807032 */
[----:B------:R-:W-:Y:S01]  /*96c0*/  FFMA R55, R210, UR45, R55 ;  /* 0x0000002dd2377c23 */ /* 0x000fe20008000037 */
[----:B------:R-:W-:Y:S01]  /*96d0*/  F2FP.SATFINITE.E4M3.F32.PACK_AB_MERGE_C R73, R77, R76, R73 ;  /* 0x0000004c4d49723e */ /* 0x000fe20004807049 */
[----:B------:R-:W-:Y:S01]  /*96e0*/  FFMA R40, R211, UR45, R40 ;  /* 0x0000002dd3287c23 */ /* 0x000fe20008000028 */
[----:B------:R-:W-:Y:S01]  /*96f0*/  FFMA R41, R212, UR45, R41 ;  /* 0x0000002dd4297c23 */ /* 0x000fe20008000029 */
[----:B------:R-:W-:Y:S01]  /*9700*/  F2FP.SATFINITE.E4M3.F32.PACK_AB_MERGE_C R70, R71, R70, RZ ;  /* 0x000000464746723e */ /* 0x000fe200048070ff */
[----:B------:R-:W-:Y:S01]  /*9710*/  HADD2.F32 R213, -RZ, R214.H0_H0 ;  /* 0x200000d6ffd57230 */ /* 0x000fe20000004100 */
[----:B-1----:R-:W-:Y:S01]  /*9720*/  UPRMT UR4, UR5, 0x654, UR4 ;  /* 0x0000065405047896 */ /* 0x002fe20008000004 */
[----:B------:R-:W-:Y:S01]  /*9730*/  F2FP.SATFINITE.E4M3.F32.PACK_AB_MERGE_C R62, R63, R62, RZ ;  /* 0x0000003e3f3e723e */ /* 0x000fe200048070ff */
[----:B--2---:R-:W-:Y:S01]  /*9740*/  FMUL R4, R4, UR37 ;  /* 0x0000002504047c20 */ /* 0x004fe20008400000 */
[----:B------:R-:W-:Y:S01]  /*9750*/  F2FP.SATFINITE.E4M3.F32.PACK_AB_MERGE_C R65, R69, R68, R70 ;  /* 0x000000444541723e */ /* 0x000fe20004807046 */
[----:B------:R-:W-:Y:S01]  /*9760*/  FMUL R5, R5, UR37 ;  /* 0x0000002505057c20 */ /* 0x000fe20008400000 */
[----:B------:R-:W-:Y:S01]  /*9770*/  F2FP.SATFINITE.E4M3.F32.PACK_AB_MERGE_C R57, R61, R60, R62 ;  /* 0x0000003c3d39723e */ /* 0x000fe2000480703e */
[----:B------:R-:W-:Y:S01]  /*9780*/  FMUL R8, R8, UR37 ;  /* 0x0000002508087c20 */ /* 0x000fe20008400000 */
[----:B------:R-:W-:Y:S01]  /*9790*/  F2FP.SATFINITE.E4M3.F32.PACK_AB_MERGE_C R54, R55, R54, RZ ;  /* 0x000000363736723e */ /* 0x000fe200048070ff */
[----:B------:R-:W-:Y:S01]  /*97a0*/  FMUL R9, R9, UR37 ;  /* 0x0000002509097c20 */ /* 0x000fe20008400000 */
[----:B------:R-:W-:Y:S01]  /*97b0*/  SYNCS.ARRIVE.TRANS64.RED.A1T0 RZ, [UR4], RZ ;  /* 0x000000ffffff79a7 */ /* 0x000fe20008100404 */
[--C-:B------:R-:W-:Y:S01]  /*97c0*/  HADD2.F32 R237, -RZ, R240.reuse.H0_H0 ;  /* 0x200000f0ffed7230 */ /* 0x100fe20000004100 */
[----:B------:R-:W-:Y:S01]  /*97d0*/  F2FP.SATFINITE.E4M3.F32.PACK_AB_MERGE_C R49, R53, R52, R54 ;  /* 0x000000343531723e */ /* 0x000fe20004807036 */
[----:B------:R-:W-:Y:S02]  /*97e0*/  HADD2.F32 R238, -RZ, R240.H1_H1 ;  /* 0x300000f0ffee7230 */ /* 0x000fe40000004100 */
[----:B------:R-:W-:Y:S01]  /*97f0*/  FMUL R42, R42, UR37 ;  /* 0x000000252a2a7c20 */ /* 0x000fe20008400000 */
[----:B------:R-:W-:Y:S02]  /*9800*/  HADD2.F32 R240, -RZ, R242.H1_H1 ;  /* 0x300000f2fff07230 */ /* 0x000fe40000004100 */
[----:B------:R-:W-:Y:S01]  /*9810*/  FMUL R43, R43, UR37 ;  /* 0x000000252b2b7c20 */ /* 0x000fe20008400000 */
[----:B------:R-:W1:Y:S01]  /*9820*/  S2R R242, SR_TID.X ;  /* 0x0000000000f27919 */ /* 0x000e620000002100 */
[----:B------:R-:W-:Y:S01]  /*9830*/  FFMA R42, R213, UR45, R42 ;  /* 0x0000002dd52a7c23 */ /* 0x000fe2000800002a */
[----:B------:R-:W-:Y:S02]  /*9840*/  HADD2.F32 R214, -RZ, R214.H1_H1 ;  /* 0x300000d6ffd67230 */ /* 0x000fe40000004100 */
[----:B------:R-:W-:Y:S01]  /*9850*/  FMUL R46, R46, UR37 ;  /* 0x000000252e2e7c20 */ /* 0x000fe20008400000 */
[----:B------:R-:W-:Y:S01]  /*9860*/  FMUL R47, R47, UR37 ;  /* 0x000000252f2f7c20 */ /* 0x000fe20008400000 */
[----:B------:R-:W-:Y:S01]  /*9870*/  FMUL R34, R34, UR37 ;  /* 0x0000002522227c20 */ /* 0x000fe20008400000 */
[----:B------:R-:W-:Y:S01]  /*9880*/  FMUL R35, R35, UR37 ;  /* 0x0000002523237c20 */ /* 0x000fe20008400000 */
[----:B------:R-:W-:Y:S01]  /*9890*/  FFMA R43, R214, UR45, R43 ;  /* 0x0000002dd62b7c23 */ /* 0x000fe2000800002b */
[----:B------:R-:W-:Y:S01]  /*98a0*/  FFMA R44, R215, UR45, R44 ;  /* 0x0000002dd72c7c23 */ /* 0x000fe2000800002c */
[----:B------:R-:W-:Y:S01]  /*98b0*/  FFMA R45, R216, UR45, R45 ;  /* 0x0000002dd82d7c23 */ /* 0x000fe2000800002d */
[----:B------:R-:W-:Y:S01]  /*98c0*/  FFMA R46, R217, UR45, R46 ;  /* 0x0000002dd92e7c23 */ /* 0x000fe2000800002e */
[----:B------:R-:W-:Y:S01]  /*98d0*/  FFMA R47, R218, UR45, R47 ;  /* 0x0000002dda2f7c23 */ /* 0x000fe2000800002f */
[----:B------:R-:W-:Y:S01]  /*98e0*/  FFMA R32, R219, UR45, R32 ;  /* 0x0000002ddb207c23 */ /* 0x000fe20008000020 */
[----:B------:R-:W-:Y:S01]  /*98f0*/  FFMA R33, R220, UR45, R33 ;  /* 0x0000002ddc217c23 */ /* 0x000fe20008000021 */
[----:B------:R-:W-:Y:S01]  /*9900*/  F2FP.SATFINITE.E4M3.F32.PACK_AB_MERGE_C R42, R43, R42, RZ ;  /* 0x0000002a2b2a723e */ /* 0x000fe200048070ff */
[----:B------:R-:W-:Y:S01]  /*9910*/  FMUL R38, R38, UR37 ;  /* 0x0000002526267c20 */ /* 0x000fe20008400000 */
[----:B------:R-:W-:Y:S01]  /*9920*/  F2FP.SATFINITE.E4M3.F32.PACK_AB_MERGE_C R46, R47, R46, RZ ;  /* 0x0000002e2f2e723e */ /* 0x000fe200048070ff */
[----:B------:R-:W-:Y:S01]  /*9930*/  FMUL R39, R39, UR37 ;  /* 0x0000002527277c20 */ /* 0x000fe20008400000 */
[----:B------:R-:W-:Y:S01]  /*9940*/  F2FP.SATFINITE.E4M3.F32.PACK_AB_MERGE_C R40, R41, R40, R42 ;  /* 0x000000282928723e */ /* 0x000fe2000480702a */
[----:B------:R-:W-:Y:S01]  /*9950*/  FMUL R26, R26, UR37 ;  /* 0x000000251a1a7c20 */ /* 0x000fe20008400000 */
[----:B------:R-:W-:Y:S01]  /*9960*/  F2FP.SATFINITE.E4M3.F32.PACK_AB_MERGE_C R41, R45, R44, R46 ;  /* 0x0000002c2d29723e */ /* 0x000fe2000480702e */
        /* <DEDUP_REMOVED lines=9> */
[----:B------:R-:W-:Y:S01]  /*9a00*/  F2FP.F16.E4M3.UNPACK_B R222, R222.H1 ;  /* 0x000000deffde723e */ /* 0x000fe200030006ff */
[----:B------:R-:W-:Y:S01]  /*9a10*/  BSSY.RECONVERGENT B0, `(.L_x_110) ;  /* 0x0000093000007945 */ /* 0x000fe20003800200 */
[C---:B-1----:R-:W-:Y:S02]  /*9a20*/  SHF.L.U32 R3, R242.reuse, 0x4, RZ ;  /* 0x00000004f2037819 */ /* 0x042fe400000006ff */
[----:B------:R-:W-:Y:S01]  /*9a30*/  F2FP.F16.E4M3.UNPACK_B R230, R230.H1 ;  /* 0x000000e6ffe6723e */ /* 0x000fe200030006ff */
[--C-:B------:R-:W-:Y:S01]  /*9a40*/  HADD2.F32 R221, -RZ, R222.reuse.H0_H0 ;  /* 0x200000deffdd7230 */ /* 0x100fe20000004100 */
[----:B------:R-:W-:Y:S01]  /*9a50*/  LOP3.LUT R3, R3, 0xf0, RZ, 0xc0, !PT ;  /* 0x000000f003037812 */ /* 0x000fe200078ec0ff */
[----:B------:R-:W-:Y:S01]  /*9a60*/  HADD2.F32 R222, -RZ, R222.H1_H1 ;  /* 0x300000deffde7230 */ /* 0x000fe20000004100 */
[----:B------:R-:W-:Y:S01]  /*9a70*/  LOP3.LUT P0, RZ, R242, 0x60, RZ, 0xc0, !PT ;  /* 0x00000060f2ff7812 */ /* 0x000fe2000780c0ff */
[--C-:B------:R-:W-:Y:S01]  /*9a80*/  HADD2.F32 R229, -RZ, R230.reuse.H0_H0 ;  /* 0x200000e6ffe57230 */ /* 0x100fe20000004100 */
[----:B------:R-:W-:Y:S01]  /*9a90*/  LEA R3, R249, R3, 0x3 ;  /* 0x00000003f9037211 */ /* 0x000fe200078e18ff */
[----:B------:R-:W-:Y:S01]  /*9aa0*/  FFMA R34, R221, UR45, R34 ;  /* 0x0000002ddd227c23 */ /* 0x000fe20008000022 */
[----:B------:R-:W-:Y:S01]  /*9ab0*/  FFMA R35, R222, UR45, R35 ;  /* 0x0000002dde237c23 */ /* 0x000fe20008000023 */
[----:B------:R-:W-:Y:S01]  /*9ac0*/  FFMA R36, R223, UR45, R36 ;  /* 0x0000002ddf247c23 */ /* 0x000fe20008000024 */
[----:B------:R-:W-:Y:S01]  /*9ad0*/  FFMA R37, R224, UR45, R37 ;  /* 0x0000002de0257c23 */ /* 0x000fe20008000025 */
[----:B------:R1:W-:Y:S01]  /*9ae0*/  STS.64 [R3+UR46+0x3d80], R128 ;  /* 0x003d808003007988 */ /* 0x0003e20008000a2e */
[----:B------:R-:W-:Y:S01]  /*9af0*/  FFMA R38, R225, UR45, R38 ;  /* 0x0000002de1267c23 */ /* 0x000fe20008000026 */
[----:B------:R-:W-:Y:S01]  /*9b00*/  F2FP.SATFINITE.E4M3.F32.PACK_AB_MERGE_C R34, R35, R34, RZ ;  /* 0x000000222322723e */ /* 0x000fe200048070ff */
[----:B------:R-:W-:Y:S01]  /*9b10*/  FFMA R39, R226, UR45, R39 ;  /* 0x0000002de2277c23 */ /* 0x000fe20008000027 */
[----:B------:R-:W-:Y:S01]  /*9b20*/  FFMA R24, R227, UR45, R24 ;  /* 0x0000002de3187c23 */ /* 0x000fe20008000018 */
[----:B------:R-:W-:Y:S01]  /*9b30*/  FFMA R25, R228, UR45, R25 ;  /* 0x0000002de4197c23 */ /* 0x000fe20008000019 */
[----:B------:R1:W-:Y:S01]  /*9b40*/  STS.64 [R3+UR46+0x4180], R120 ;  /* 0x0041807803007988 */ /* 0x0003e20008000a2e */
[----:B------:R-:W-:Y:S01]  /*9b50*/  F2FP.SATFINITE.E4M3.F32.PACK_AB_MERGE_C R32, R33, R32, R34 ;  /* 0x000000202120723e */ /* 0x000fe20004807022 */
[----:B------:R-:W-:Y:S01]  /*9b60*/  FFMA R26, R229, UR45, R26 ;  /* 0x0000002de51a7c23 */ /* 0x000fe2000800001a */
[----:B------:R-:W-:Y:S01]  /*9b70*/  F2FP.SATFINITE.E4M3.F32.PACK_AB_MERGE_C R33, R39, R38, RZ ;  /* 0x000000262721723e */ /* 0x000fe200048070ff */
[----:B------:R-:W-:Y:S02]  /*9b80*/  HADD2.F32 R230, -RZ, R230.H1_H1 ;  /* 0x300000e6ffe67230 */ /* 0x000fe40000004100 */
[----:B------:R1:W-:Y:S01]  /*9b90*/  STS.64 [R3+UR46+0x4580], R112 ;  /* 0x0045807003007988 */ /* 0x0003e20008000a2e */
[----:B------:R-:W-:Y:S02]  /*9ba0*/  F2FP.SATFINITE.E4M3.F32.PACK_AB_MERGE_C R33, R37, R36, R33 ;  /* 0x000000242521723e */ /* 0x000fe40004807021 */
        /* <DEDUP_REMOVED lines=10> */
[----:B------:R-:W-:Y:S01]  /*9c50*/  FFMA R6, R237, UR45, R6 ;  /* 0x0000002ded067c23 */ /* 0x000fe20008000006 */
[----:B------:R-:W-:Y:S01]  /*9c60*/  F2FP.SATFINITE.E4M3.F32.PACK_AB_MERGE_C R24, R25, R24, R26 ;  /* 0x000000181918723e */ /* 0x000fe2000480701a */
[----:B------:R-:W-:Y:S01]  /*9c70*/  FFMA R7, R238, UR45, R7 ;  /* 0x0000002dee077c23 */ /* 0x000fe20008000007 */
[----:B------:R-:W-:Y:S01]  /*9c80*/  FFMA R8, R239, UR45, R8 ;  /* 0x0000002def087c23 */ /* 0x000fe20008000008 */
[----:B------:R-:W-:Y:S01]  /*9c90*/  FFMA R9, R240, UR45, R9 ;  /* 0x0000002df0097c23 */ /* 0x000fe20008000009 */
[----:B------:R1:W-:Y:S01]  /*9ca0*/  STS.64 [R3+UR46+0x5180], R88 ;  /* 0x0051805803007988 */ /* 0x0003e20008000a2e */
[----:B------:R-:W-:Y:S01]  /*9cb0*/  FFMA R10, R0, UR45, R10 ;  /* 0x0000002d000a7c23 */ /* 0x000fe2000800000a */
[----:B------:R-:W-:Y:S01]  /*9cc0*/  FFMA R11, R2, UR45, R11 ;  /* 0x0000002d020b7c23 */ /* 0x000fe2000800000b */
[----:B------:R-:W-:Y:S02]  /*9cd0*/  F2FP.SATFINITE.E4M3.F32.PACK_AB_MERGE_C R6, R7, R6, RZ ;  /* 0x000000060706723e */ /* 0x000fe400048070ff */
[----:B------:R-:W-:Y:S01]  /*9ce0*/  F2FP.SATFINITE.E4M3.F32.PACK_AB_MERGE_C R30, R31, R30, RZ ;  /* 0x0000001e1f1e723e */ /* 0x000fe200048070ff */
[----:B------:R1:W-:Y:S01]  /*9cf0*/  STS.64 [R3+UR46+0x5580], R80 ;  /* 0x0055805003007988 */ /* 0x0003e20008000a2e */
[----:B------:R-:W-:Y:S02]  /*9d00*/  F2FP.SATFINITE.E4M3.F32.PACK_AB_MERGE_C R10, R11, R10, RZ ;  /* 0x0000000a0b0a723e */ /* 0x000fe400048070ff */
[----:B------:R-:W-:Y:S02]  /*9d10*/  F2FP.SATFINITE.E4M3.F32.PACK_AB_MERGE_C R4, R5, R4, R6 ;  /* 0x000000040504723e */ /* 0x000fe40004807006 */
[----:B------:R-:W-:Y:S01]  /*9d20*/  F2FP.SATFINITE.E4M3.F32.PACK_AB_MERGE_C R25, R29, R28, R30 ;  /* 0x0000001c1d19723e */ /* 0x000fe2000480701e */
[----:B------:R1:W-:Y:S01]  /*9d30*/  STS.64 [R3+UR46+0x5980], R72 ;  /* 0x0059804803007988 */ /* 0x0003e20008000a2e */
[----:B------:R-:W-:Y:S05]  /*9d40*/  F2FP.SATFINITE.E4M3.F32.PACK_AB_MERGE_C R5, R9, R8, R10 ;  /* 0x000000080905723e */ /* 0x000fea000480700a */
[----:B------:R1:W-:Y:S06]  /*9d50*/  STS.64 [R3+UR46+0x5d80], R64 ;  /* 0x005d804003007988 */ /* 0x0003ec0008000a2e */
[----:B------:R1:W-:Y:S06]  /*9d60*/  STS.64 [R3+UR46+0x6180], R56 ;  /* 0x0061803803007988 */ /* 0x0003ec0008000a2e */
[----:B------:R1:W-:Y:S06]  /*9d70*/  STS.64 [R3+UR46+0x6580], R48 ;  /* 0x0065803003007988 */ /* 0x0003ec0008000a2e */
[----:B------:R1:W-:Y:S06]  /*9d80*/  STS.64 [R3+UR46+0x6980], R40 ;  /* 0x0069802803007988 */ /* 0x0003ec0008000a2e */
[----:B------:R1:W-:Y:S06]  /*9d90*/  STS.64 [R3+UR46+0x6d80], R32 ;  /* 0x006d802003007988 */ /* 0x0003ec0008000a2e */
[----:B------:R1:W-:Y:S06]  /*9da0*/  STS.64 [R3+UR46+0x7180], R24 ;  /* 0x0071801803007988 */ /* 0x0003ec0008000a2e */
[----:B------:R1:W-:Y:S01]  /*9db0*/  STS.64 [R3+UR46+0x7580], R4 ;  /* 0x0075800403007988 */ /* 0x0003e20008000a2e */
[----:B------:R-:W-:Y:S01]  /*9dc0*/  @!PT LDS RZ, [RZ] ;  /* 0x00000000fffff984 */ /* 0x000fe20000000800 */
[----:B------:R-:W-:Y:S01]  /*9dd0*/  @!PT LDS RZ, [RZ] ;  /* 0x00000000fffff984 */ /* 0x000fe20000000800 */
[----:B------:R-:W-:Y:S01]  /*9de0*/  @!PT LDS RZ, [RZ] ;  /* 0x00000000fffff984 */ /* 0x000fe20000000800 */
[----:B------:R-:W-:Y:S01]  /*9df0*/  @!PT LDS RZ, [RZ] ;  /* 0x00000000fffff984 */ /* 0x000fe20000000800 */
[----:B------:R2:W-:Y:S06]  /*9e00*/  MEMBAR.ALL.CTA ;  /* 0x0000000000007992 */ /* 0x0005ec0000008000 */
[----:B--2---:R-:W2:Y:S02]  /*9e10*/  FENCE.VIEW.ASYNC.S ;  /* 0x00000000000073c6 */ /* 0x004ea40000000000 */
[----:B--2---:R-:W-:Y:S06]  /*9e20*/  BAR.SYNC.DEFER_BLOCKING 0x1, 0x80 ;  /* 0x0042000000007b1d */ /* 0x004fec0000010000 */
[----:B------:R-:W-:Y:S05]  /*9e30*/  @P0 BRA `(.L_x_111) ;  /* 0x0000000400400947 */ /* 0x000fea0003800000 */
[----:B------:R-:W2:Y:S01]  /*9e40*/  LDCU.64 UR4, c[0x0][0x348] ;  /* 0x00006900ff0477ac */ /* 0x000ea20008000a00 */
[----:B------:R-:W-:Y:S02]  /*9e50*/  R2UR UR7, R243 ;  /* 0x00000000f30772ca */ /* 0x000fe400000e0000 */
[----:B------:R-:W-:Y:S01]  /*9e60*/  R2UR UR6, R244 ;  /* 0x00000000f40672ca */ /* 0x000fe200000e0000 */
[----:B------:R-:W-:Y:S01]  /*9e70*/  UIADD3 UR8, UPT, UPT, UR46, 0x3d80, URZ ;  /* 0x00003d802e087890 */ /* 0x000fe2000fffe0ff */
[----:B------:R-:W-:Y:S01]  /*9e80*/  UMOV UR11, UR36 ;  /* 0x00000024000b7c82 */ /* 0x000fe20008000000 */
[----:B------:R-:W-:Y:S01]  /*9e90*/  UIADD3 UR28, UPT, UPT, UR46, 0x4180, URZ ;  /* 0x000041802e1c7890 */ /* 0x000fe2000fffe0ff */
[----:B------:R-:W-:Y:S01]  /*9ea0*/  UMOV UR31, UR36 ;  /* 0x00000024001f7c82 */ /* 0x000fe20008000000 */
[----:B------:R-:W-:Y:S01]  /*9eb0*/  UIADD3 UR56, UPT, UPT, UR46, 0x4580, URZ ;  /* 0x000045802e387890 */ /* 0x000fe2000fffe0ff */
[----:B------:R-:W-:Y:S01]  /*9ec0*/  UMOV UR59, UR36 ;  /* 0x00000024003b7c82 */ /* 0x000fe20008000000 */
[----:B------:R-:W-:Y:S04]  /*9ed0*/  UIADD3 UR68, UPT, UPT, UR46, 0x4980, URZ ;  /* 0x000049802e447890 */ /* 0x000fe8000fffe0ff */
[----:B------:R-:W-:Y:S02]  /*9ee0*/  UIMAD UR9, UR7, 0xf0, URZ ;  /* 0x000000f0070978a4 */ /* 0x000fe4000f8e02ff */
[----:B------:R-:W-:Y:S02]  /*9ef0*/  USHF.L.U32 UR10, UR6, 0x6, URZ ;  /* 0x00000006060a7899 */ /* 0x000fe400080006ff */
[----:B--2---:R-:W-:Y:S02]  /*9f00*/  UIADD3 UR4, UP0, UPT, UR4, 0x680, URZ ;  /* 0x0000068004047890 */ /* 0x004fe4000ff1e0ff */
[----:B------:R-:W-:Y:S02]  /*9f10*/  UIADD3 UR29, UPT, UPT, UR9, 0x10, URZ ;  /* 0x00000010091d7890 */ /* 0x000fe4000fffe0ff */
[----:B------:R-:W-:Y:S01]  /*9f20*/  UIADD3.X UR5, UPT, UPT, URZ, UR5, URZ, UP0, !UPT ;  /* 0x00000005ff057290 */ /* 0x000fe200087fe4ff */
[----:B------:R-:W-:Y:S01]  /*9f30*/  UMOV UR30, UR10 ;  /* 0x0000000a001e7c82 */ /* 0x000fe20008000000 */
[----:B------:R-:W-:Y:S01]  /*9f40*/  UIADD3 UR57, UPT, UPT, UR9, 0x20, URZ ;  /* 0x0000002009397890 */ /* 0x000fe2000fffe0ff */
[----:B------:R-:W-:Y:S01]  /*9f50*/  UMOV UR58, UR10 ;  /* 0x0000000a003a7c82 */ /* 0x000fe20008000000 */
[----:B------:R-:W-:Y:S01]  /*9f60*/  UIADD3 UR69, UPT, UPT, UR9, 0x30, URZ ;  /* 0x0000003009457890 */ /* 0x000fe2000fffe0ff */
[----:B------:R-:W-:Y:S04]  /*9f70*/  UMOV UR71, UR36 ;  /* 0x0000002400477c82 */ /* 0x000fe80008000000 */
[----:B------:R-:W-:Y:S01]  /*9f80*/  UTMASTG.3D [UR8], [UR4] ;  /* 0x00000008040073b5 */ /* 0x000fe20008010000 */
[----:B------:R-:W-:Y:S01]  /*9f90*/  UMOV UR70, UR10 ;  /* 0x0000000a00467c82 */ /* 0x000fe20008000000 */
[----:B------:R-:W-:Y:S02]  /*9fa0*/  UIADD3 UR20, UPT, UPT, UR46, 0x4d80, URZ ;  /* 0x00004d802e147890 */ /* 0x000fe4000fffe0ff */
[----:B------:R-:W-:Y:S01]  /*9fb0*/  UIADD3 UR21, UPT, UPT, UR9, 0x40, URZ ;  /* 0x0000004009157890 */ /* 0x000fe2000fffe0ff */
[----:B------:R-:W-:Y:S01]  /*9fc0*/  UMOV UR23, UR36 ;  /* 0x0000002400177c82 */ /* 0x000fe20008000000 */
[----:B------:R-:W-:Y:S01]  /*9fd0*/  UMOV UR22, UR10 ;  /* 0x0000000a00167c82 */ /* 0x000fe20008000000 */
[----:B------:R2:W-:Y:S01]  /*9fe0*/  UTMASTG.3D [UR28], [UR4] ;  /* 0x0000001c040073b5 */ /* 0x0005e20008010000 */
[----:B------:R-:W-:Y:S02]  /*9ff0*/  UIADD3 UR52, UPT, UPT, UR46, 0x5580, URZ ;  /* 0x000055802e347890 */ /* 0x000fe4000fffe0ff */
[----:B------:R-:W-:Y:S01]  /*a000*/  UIADD3 UR53, UPT, UPT, UR9, 0x60, URZ ;  /* 0x0000006009357890 */ /* 0x000fe2000fffe0ff */
[----:B------:R-:W-:Y:S01]  /*a010*/  UMOV UR55, UR36 ;  /* 0x0000002400377c82 */ /* 0x000fe20008000000 */
[----:B------:R-:W-:Y:S01]  /*a020*/  UMOV UR54, UR10 ;  /* 0x0000000a00367c82 */ /* 0x000fe20008000000 */
[----:B------:R-:W-:Y:S01]  /*a030*/  UIADD3 UR64, UPT, UPT, UR46, 0x5980, URZ ;  /* 0x000059802e407890 */ /* 0x000fe2000fffe0ff */
[----:B------:R3:W-:Y:S01]  /*a040*/  UTMASTG.3D [UR56], [UR4] ;  /* 0x00000038040073b5 */ /* 0x0007e20008010000 */
[----:B------:R-:W-:Y:S01]  /*a050*/  UIADD3 UR65, UPT, UPT, UR9, 0x70, URZ ;  /* 0x0000007009417890 */ /* 0x000fe2000fffe0ff */
[----:B------:R-:W-:Y:S01]  /*a060*/  UMOV UR67, UR36 ;  /* 0x0000002400437c82 */ /* 0x000fe20008000000 */
[----:B------:R-:W-:Y:S01]  /*a070*/  UMOV UR66, UR10 ;  /* 0x0000000a00427c82 */ /* 0x000fe20008000000 */
[----:B------:R-:W-:Y:S02]  /*a080*/  UIADD3 UR16, UPT, UPT, UR46, 0x5d80, URZ ;  /* 0x00005d802e107890 */ /* 0x000fe4000fffe0ff */
[----:B------:R-:W-:Y:S01]  /*a090*/  UIADD3 UR17, UPT, UPT, UR9, 0x80, URZ ;  /* 0x0000008009117890 */ /* 0x000fe2000fffe0ff */
[----:B------:R3:W-:Y:S01]  /*a0a0*/  UTMASTG.3D [UR68], [UR4] ;  /* 0x00000044040073b5 */ /* 0x0007e20008010000 */
[----:B------:R-:W-:Y:S01]  /*a0b0*/  UMOV UR19, UR36 ;  /* 0x0000002400137c82 */ /* 0x000fe20008000000 */
[----:B------:R-:W-:Y:S01]  /*a0c0*/  UMOV UR18, UR10 ;  /* 0x0000000a00127c82 */ /* 0x000fe20008000000 */
[----:B------:R-:W-:Y:S02]  /*a0d0*/  UIADD3 UR72, UPT, UPT, UR46, 0x6180, URZ ;  /* 0x000061802e487890 */ /* 0x000fe4000fffe0ff */
[----:B------:R-:W-:Y:S01]  /*a0e0*/  UIADD3 UR73, UPT, UPT, UR9, 0x90, URZ ;  /* 0x0000009009497890 */ /* 0x000fe2000fffe0ff */
[----:B------:R-:W-:Y:S01]  /*a0f0*/  UMOV UR75, UR36 ;  /* 0x00000024004b7c82 */ /* 0x000fe20008000000 */
[----:B------:R3:W-:Y:S01]  /*a100*/  UTMASTG.3D [UR20], [UR4] ;  /* 0x00000014040073b5 */ /* 0x0007e20008010000 */
[----:B------:R-:W-:Y:S01]  /*a110*/  UMOV UR74, UR10 ;  /* 0x0000000a004a7c82 */ /* 0x000fe20008000000 */
[----:B------:R-:W-:Y:S02]  /*a120*/  UIADD3 UR48, UPT, UPT, UR46, 0x6580, URZ ;  /* 0x000065802e307890 */ /* 0x000fe4000fffe0ff */
[----:B------:R-:W-:Y:S01]  /*a130*/  UIADD3 UR49, UPT, UPT, UR9, 0xa0, URZ ;  /* 0x000000a009317890 */ /* 0x000fe2000fffe0ff */
[----:B------:R-:W-:Y:S01]  /*a140*/  UMOV UR51, UR36 ;  /* 0x0000002400337c82 */ /* 0x000fe20008000000 */
[----:B------:R-:W-:Y:S01]  /*a150*/  UMOV UR50, UR10 ;  /* 0x0000000a00327c82 */ /* 0x000fe20008000000 */
[----:B------:R-:W-:Y:S02]  /*a160*/  UIADD3 UR60, UPT, UPT, UR46, 0x6980, URZ ;  /* 0x000069802e3c7890 */ /* 0x000fe4000fffe0ff */
[----:B--2---:R-:W-:Y:S02]  /*a170*/  UIADD3 UR28, UPT, UPT, UR46, 0x5180, URZ ;  /* 0x000051802e1c7890 */ /* 0x004fe4000fffe0ff */
[----:B------:R-:W-:Y:S02]  /*a180*/  UIADD3 UR29, UPT, UPT, UR9, 0x50, URZ ;  /* 0x00000050091d7890 */ /* 0x000fe4000fffe0ff */
[----:B------:R-:W-:Y:S01]  /*a190*/  UIADD3 UR61, UPT, UPT, UR9, 0xb0, URZ ;  /* 0x000000b0093d7890 */ /* 0x000fe2000fffe0ff */
[----:B------:R-:W-:Y:S01]  /*a1a0*/  UMOV UR63, UR36 ;  /* 0x00000024003f7c82 */ /* 0x000fe20008000000 */
[----:B------:R-:W-:Y:S01]  /*a1b0*/  UMOV UR62, UR10 ;  /* 0x0000000a003e7c82 */ /* 0x000fe20008000000 */
[----:B------:R-:W-:Y:S02]  /*a1c0*/  UIADD3 UR32, UPT, UPT, UR46, 0x6d80, URZ ;  /* 0x00006d802e207890 */ /* 0x000fe4000fffe0ff */
[----:B------:R-:W-:Y:S02]  /*a1d0*/  UIADD3 UR33, UPT, UPT, UR9, 0xc0, URZ ;  /* 0x000000c009217890 */ /* 0x000fe4000fffe0ff */
        /* <DEDUP_REMOVED lines=12> */
[----:B------:R3:W-:Y:S01]  /*a2a0*/  UTMASTG.3D [UR64], [UR4] ;  /* 0x00000040040073b5 */ /* 0x0007e20008010000 */
[----:B------:R3:W-:Y:S01]  /*a2b0*/  UTMASTG.3D [UR16], [UR4] ;  /* 0x00000010040073b5 */ /* 0x0007e20008010000 */
[----:B------:R3:W-:Y:S01]  /*a2c0*/  UTMASTG.3D [UR72], [UR4] ;  /* 0x00000048040073b5 */ /* 0x0007e20008010000 */
[----:B------:R3:W-:Y:S01]  /*a2d0*/  UTMASTG.3D [UR48], [UR4] ;  /* 0x00000030040073b5 */ /* 0x0007e20008010000 */
[----:B------:R3:W-:Y:S01]  /*a2e0*/  UTMASTG.3D [UR60], [UR4] ;  /* 0x0000003c040073b5 */ /* 0x0007e20008010000 */
[----:B------:R3:W-:Y:S01]  /*a2f0*/  UTMASTG.3D [UR32], [UR4] ;  /* 0x00000020040073b5 */ /* 0x0007e20008010000 */
[----:B------:R3:W-:Y:S01]  /*a300*/  UTMASTG.3D [UR24], [UR4] ;  /* 0x00000018040073b5 */ /* 0x0007e20008010000 */
[----:B------:R3:W-:Y:S01]  /*a310*/  UTMASTG.3D [UR12], [UR4] ;  /* 0x0000000c040073b5 */ /* 0x0007e20008010000 */
[----:B------:R0:W-:Y:S01]  /*a320*/  UTMACMDFLUSH ;  /* 0x00000000000079b7 */ /* 0x0001e20000000000 */
[----:B---3--:R-:W-:Y:S04]  /*a330*/  DEPBAR.LE SB0, 0x0 ;  /* 0x000080000000791a */ /* 0x008fe80000000000 */
.L_x_111:
[----:B------:R-:W-:Y:S05]  /*a340*/  BSYNC.RECONVERGENT B0 ;  /* 0x0000000000007941 */ /* 0x000fea0003800200 */
.L_x_110:
[----:B-1----:R-:W2:Y:S01]  /*a350*/  LDL R5, [R1] ;  /* 0x0000000001057983 */ /* 0x002ea20000100800 */
[----:B------:R-:W-:Y:S02]  /*a360*/  R2UR UR4, R248 ;  /* 0x00000000f80472ca */ /* 0x000fe400000e0000 */
[----:B------:R-:W-:Y:S01]  /*a370*/  R2UR UR6, R247 ;  /* 0x00000000f70672ca */ /* 0x000fe200000e0000 */
[----:B------:R-:W3:Y:S01]  /*a380*/  LDL R4, [R1+0x4] ;  /* 0x0000040001047983 */ /* 0x000ee20000100800 */
[----:B------:R-:W-:Y:S02]  /*a390*/  R2UR UR8, R250 ;  /* 0x00000000fa0872ca */ /* 0x000fe400000e0000 */
[----:B------:R-:W-:Y:S01]  /*a3a0*/  R2UR UR7, R251 ;  /* 0x00000000fb0772ca */ /* 0x000fe200000e0000 */
[----:B------:R-:W-:Y:S01]  /*a3b0*/  BAR.SYNC.DEFER_BLOCKING 0x1, 0x80 ;  /* 0x0042000000007b1d */ /* 0x000fe20000010000 */
[----:B------:R-:W-:Y:S05]  /*a3c0*/  R2UR UR36, R252 ;  /* 0x00000000fc2472ca */ /* 0x000fea00000e0000 */
[----:B------:R-:W-:Y:S02]  /*a3d0*/  UISETP.NE.AND UP2, UPT, UR4, URZ, UPT ;  /* 0x000000ff0400728c */ /* 0x000fe4000bf45270 */
[----:B------:R-:W-:Y:S02]  /*a3e0*/  UIADD3 UR4, UPT, UPT, UR40, 0x1, URZ ;  /* 0x0000000128047890 */ /* 0x000fe4000fffe0ff */
[----:B------:R-:W-:Y:S02]  /*a3f0*/  UISETP.NE.AND UP0, UPT, UR6, 0x2, UPT ;  /* 0x000000020600788c */ /* 0x000fe4000bf05270 */
[----:B------:R-:W-:Y:S02]  /*a400*/  UISETP.NE.AND UP1, UPT, UR4, 0x4, UPT ;  /* 0x000000040400788c */ /* 0x000fe4000bf25270 */
[----:B------:R-:W-:Y:S02]  /*a410*/  USEL UR18, UR6, URZ, UP0 ;  /* 0x000000ff06127287 */ /* 0x000fe40008000000 */
[----:B------:R-:W-:Y:S02]  /*a420*/  USEL UR6, URZ, 0x1, UP1 ;  /* 0x00000001ff067887 */ /* 0x000fe40008800000 */
[----:B------:R-:W-:Y:S02]  /*a430*/  USEL UR40, UR4, URZ, UP1 ;  /* 0x000000ff04287287 */ /* 0x000fe40008800000 */
[----:B------:R-:W-:Y:S06]  /*a440*/  ULOP3.LUT UR7, UR7, UR6, URZ, 0x3c, !UPT ;  /* 0x0000000607077292 */ /* 0x000fec000f8e3cff */
[----:B------:R-:W-:Y:S01]  /*a450*/  IMAD.U32 R251, RZ, RZ, UR7 ;  /* 0x00000007fffb7e24 */ /* 0x000fe2000f8e00ff */
[----:B---3--:R-:W-:Y:S02]  /*a460*/  R2UR UR5, R4 ;  /* 0x00000000040572ca */ /* 0x008fe400000e0000 */
[----:B--2---:R-:W-:Y:S11]  /*a470*/  R2UR UR9, R5 ;  /* 0x00000000050972ca */ /* 0x004ff600000e0000 */
[----:B------:R-:W-:Y:S02]  /*a480*/  @!UPT UIADD3 URZ, UPT, UPT, URZ, URZ, URZ ;  /* 0x000000fffffff290 */ /* 0x000fe4000fffe0ff */
[----:B------:R-:W-:Y:S02]  /*a490*/  UIADD3 UR10, UPT, UPT, UR38, UR9, URZ ;  /* 0x00000009260a7290 */ /* 0x000fe4000fffe0ff */
[----:B------:R-:W-:Y:S02]  /*a4a0*/  UIADD3 UR9, UPT, UPT, UR39, UR5, URZ ;  /* 0x0000000527097290 */ /* 0x000fe4000fffe0ff */
[----:B------:R-:W-:Y:S02]  /*a4b0*/  USEL UR5, URZ, 0x1, UP0 ;  /* 0x00000001ff057887 */ /* 0x000fe40008000000 */
[----:B------:R-:W-:Y:S02]  /*a4c0*/  IMAD.U32 R243, RZ, RZ, UR10 ;  /* 0x0000000afff37e24 */ /* 0x000fe4000f8e00ff */
[----:B------:R-:W-:Y:S01]  /*a4d0*/  IMAD.U32 R244, RZ, RZ, UR9 ;  /* 0x00000009fff47e24 */ /* 0x000fe2000f8e00ff */
[----:B------:R-:W-:Y:S06]  /*a4e0*/  ULOP3.LUT UR8, UR8, UR5, URZ, 0x3c, !UPT ;  /* 0x0000000508087292 */ /* 0x000fec000f8e3cff */
[----:B------:R-:W-:Y:S01]  /*a4f0*/  IMAD.U32 R250, RZ, RZ, UR8 ;  /* 0x00000008fffa7e24 */ /* 0x000fe2000f8e00ff */
[----:B------:R-:W-:Y:S06]  /*a500*/  BRA.U UP2, `(.L_x_112) ;  /* 0xffffffad02a87547 */ /* 0x000fec000b83ffff */
[----:B------:R-:W-:Y:S05]  /*a510*/  EXIT ;  /* 0x000000000000794d */ /* 0x000fea0003800000 */
.L_x_24:
[----:B-1----:R1:W4:Y:S02]  /*a520*/  SYNCS.PHASECHK.TRANS64.TRYWAIT P0, [R2+URZ+0xe0], R3 ;  /* 0x0000e003020075a7 */ /* 0x00232400080011ff */
[----:B----4-:R-:W-:Y:S05]  /*a530*/  @!P0 NANOSLEEP.SYNCS 0x989680 ;  /* 0x009896800000895d */ /* 0x010fea0003900000 */
[----:B------:R-:W4:Y:S02]  /*a540*/  @!P0 SYNCS.PHASECHK.TRANS64 P0, [R2+URZ+0xe0], R3 ;  /* 0x0000e003020085a7 */ /* 0x000f2400080010ff */
[----:B----4-:R-:W-:Y:S05]  /*a550*/  @!P0 BRA `(.L_x_24) ;  /* 0xfffffffc00f08947 */ /* 0x010fea000383ffff */
[----:B------:R-:W-:Y:S05]  /*a560*/  BRA `(.L_x_113) ;  /* 0xffffff7000fc7947 */ /* 0x000fea000383ffff */
.L_x_27:
[----:B--2---:R-:W-:Y:S07]  /*a570*/  MOV R4, UR33 ;  /* 0x0000002100047c02 */ /* 0x004fee0008000f00 */
.L_x_114:
[----:B-1----:R1:W2:Y:S02]  /*a580*/  SYNCS.PHASECHK.TRANS64.TRYWAIT P0, [R4+URZ+0x28], R2 ;  /* 0x00002802040075a7 */ /* 0x0022a400080011ff */
[----:B--2---:R-:W-:Y:S05]  /*a590*/  @!P0 NANOSLEEP.SYNCS 0x989680 ;  /* 0x009896800000895d */ /* 0x004fea0003900000 */
[----:B------:R-:W2:Y:S02]  /*a5a0*/  @!P0 SYNCS.PHASECHK.TRANS64 P0, [R4+URZ+0x28], R2 ;  /* 0x00002802040085a7 */ /* 0x000ea400080010ff */
[----:B--2---:R-:W-:Y:S05]  /*a5b0*/  @!P0 BRA `(.L_x_114) ;  /* 0xfffffffc00f08947 */ /* 0x004fea000383ffff */
[----:B------:R-:W-:Y:S05]  /*a5c0*/  BRA `(.L_x_26) ;  /* 0xffffff7400447947 */ /* 0x000fea000383ffff */
.L_x_34:
[----:B--2---:R-:W-:Y:S07]  /*a5d0*/  MOV R4, UR9 ;  /* 0x0000000900047c02 */ /* 0x004fee0008000f00 */
.L_x_115:
[----:B-1----:R1:W2:Y:S02]  /*a5e0*/  SYNCS.PHASECHK.TRANS64.TRYWAIT P0, [R4+URZ+0x28], R2 ;  /* 0x00002802040075a7 */ /* 0x0022a400080011ff */
[----:B--2---:R-:W-:Y:S05]  /*a5f0*/  @!P0 NANOSLEEP.SYNCS 0x989680 ;  /* 0x009896800000895d */ /* 0x004fea0003900000 */
[----:B------:R-:W2:Y:S02]  /*a600*/  @!P0 SYNCS.PHASECHK.TRANS64 P0, [R4+URZ+0x28], R2 ;  /* 0x00002802040085a7 */ /* 0x000ea400080010ff */
[----:B--2---:R-:W-:Y:S05]  /*a610*/  @!P0 BRA `(.L_x_115) ;  /* 0xfffffffc00f08947 */ /* 0x004fea000383ffff */
[----:B------:R-:W-:Y:S05]  /*a620*/  BRA `(.L_x_33) ;  /* 0xffffff7800007947 */ /* 0x000fea000383ffff */
.L_x_39:
[----:B-1----:R1:W2:Y:S02]  /*a630*/  SYNCS.PHASECHK.TRANS64.TRYWAIT P0, [R3+URZ+0x70], R2 ;  /* 0x00007002030075a7 */ /* 0x0022a400080011ff */
[----:B--2---:R-:W-:Y:S05]  /*a640*/  @!P0 NANOSLEEP.SYNCS 0x989680 ;  /* 0x009896800000895d */ /* 0x004fea0003900000 */
[----:B------:R-:W2:Y:S02]  /*a650*/  @!P0 SYNCS.PHASECHK.TRANS64 P0, [R3+URZ+0x70], R2 ;  /* 0x00007002030085a7 */ /* 0x000ea400080010ff */
[----:B--2---:R-:W-:Y:S05]  /*a660*/  @!P0 BRA `(.L_x_39) ;  /* 0xfffffffc00f08947 */ /* 0x004fea000383ffff */
[----:B------:R-:W-:Y:S05]  /*a670*/  BRA `(.L_x_116) ;  /* 0xffffff7800a07947 */ /* 0x000fea000383ffff */
.L_x_43:
[----:B------:R-:W-:-:S07]  /*a680*/  MOV R3, UR4 ;  /* 0x0000000400037c02 */ /* 0x000fce0008000f00 */
.L_x_117:
[----:B-1----:R1:W2:Y:S02]  /*a690*/  SYNCS.PHASECHK.TRANS64.TRYWAIT P0, [R3+URZ], R2 ;  /* 0x00000002030075a7 */ /* 0x0022a400080011ff */
[----:B--2---:R-:W-:Y:S05]  /*a6a0*/  @!P0 NANOSLEEP.SYNCS 0x989680 ;  /* 0x009896800000895d */ /* 0x004fea0003900000 */
[----:B------:R-:W2:Y:S02]  /*a6b0*/  @!P0 SYNCS.PHASECHK.TRANS64 P0, [R3+URZ], R2 ;  /* 0x00000002030085a7 */ /* 0x000ea400080010ff */
[----:B--2---:R-:W-:Y:S05]  /*a6c0*/  @!P0 BRA `(.L_x_117) ;  /* 0xfffffffc00f08947 */ /* 0x004fea000383ffff */
[----:B------:R-:W-:Y:S05]  /*a6d0*/  BRA `(.L_x_118) ;  /* 0xffffff80005c7947 */ /* 0x000fea000383ffff */
.L_x_44:
[----:B------:R-:W-:-:S07]  /*a6e0*/  MOV R3, UR5 ;  /* 0x0000000500037c02 */ /* 0x000fce0008000f00 */
.L_x_119:
[----:B-1----:R1:W2:Y:S02]  /*a6f0*/  SYNCS.PHASECHK.TRANS64.TRYWAIT P0, [R3+URZ], R2 ;  /* 0x00000002030075a7 */ /* 0x0022a400080011ff */
[----:B--2---:R-:W-:Y:S05]  /*a700*/  @!P0 NANOSLEEP.SYNCS 0x989680 ;  /* 0x009896800000895d */ /* 0x004fea0003900000 */
[----:B------:R-:W2:Y:S02]  /*a710*/  @!P0 SYNCS.PHASECHK.TRANS64 P0, [R3+URZ], R2 ;  /* 0x00000002030085a7 */ /* 0x000ea400080010ff */
[----:B--2---:R-:W-:Y:S05]  /*a720*/  @!P0 BRA `(.L_x_119) ;  /* 0xfffffffc00f08947 */ /* 0x004fea000383ffff */
[----:B------:R-:W-:Y:S05]  /*a730*/  BRA `(.L_x_120) ;  /* 0xffffff8000687947 */ /* 0x000fea000383ffff */
.L_x_45:
[----:B------:R-:W-:-:S07]  /*a740*/  MOV R3, UR5 ;  /* 0x0000000500037c02 */ /* 0x000fce0008000f00 */
.L_x_121:
[----:B-1----:R1:W2:Y:S02]  /*a750*/  SYNCS.PHASECHK.TRANS64.TRYWAIT P0, [R3+URZ], R2 ;  /* 0x00000002030075a7 */ /* 0x0022a400080011ff */
[----:B--2---:R-:W-:Y:S05]  /*a760*/  @!P0 NANOSLEEP.SYNCS 0x989680 ;  /* 0x009896800000895d */ /* 0x004fea0003900000 */
[----:B------:R-:W2:Y:S02]  /*a770*/  @!P0 SYNCS.PHASECHK.TRANS64 P0, [R3+URZ], R2 ;  /* 0x00000002030085a7 */ /* 0x000ea400080010ff */
[----:B--2---:R-:W-:Y:S05]  /*a780*/  @!P0 BRA `(.L_x_121) ;  /* 0xfffffffc00f08947 */ /* 0x004fea000383ffff */
[----:B------:R-:W-:Y:S05]  /*a790*/  BRA `(.L_x_122) ;  /* 0xffffff8000747947 */ /* 0x000fea000383ffff */
.L_x_46:
[----:B------:R-:W-:-:S07]  /*a7a0*/  MOV R3, UR5 ;  /* 0x0000000500037c02 */ /* 0x000fce0008000f00 */
.L_x_123:
[----:B-1----:R1:W2:Y:S02]  /*a7b0*/  SYNCS.PHASECHK.TRANS64.TRYWAIT P0, [R3+URZ], R2 ;  /* 0x00000002030075a7 */ /* 0x0022a400080011ff */
[----:B--2---:R-:W-:Y:S05]  /*a7c0*/  @!P0 NANOSLEEP.SYNCS 0x989680 ;  /* 0x009896800000895d */ /* 0x004fea0003900000 */
[----:B------:R-:W2:Y:S02]  /*a7d0*/  @!P0 SYNCS.PHASECHK.TRANS64 P0, [R3+URZ], R2 ;  /* 0x00000002030085a7 */ /* 0x000ea400080010ff */
[----:B--2---:R-:W-:Y:S05]  /*a7e0*/  @!P0 BRA `(.L_x_123) ;  /* 0xfffffffc00f08947 */ /* 0x004fea000383ffff */
[----:B------:R-:W-:Y:S05]  /*a7f0*/  BRA `(.L_x_124) ;  /* 0xffffff8000807947 */ /* 0x000fea000383ffff */
.L_x_49:
[----:B--2---:R2:W3:Y:S02]  /*a800*/  SYNCS.PHASECHK.TRANS64.TRYWAIT P0, [R0+URZ+0xd0], R2 ;  /* 0x0000d002000075a7 */ /* 0x0044e400080011ff */
[----:B---3--:R-:W-:Y:S05]  /*a810*/  @!P0 NANOSLEEP.SYNCS 0x989680 ;  /* 0x009896800000895d */ /* 0x008fea0003900000 */
[----:B------:R-:W3:Y:S02]  /*a820*/  @!P0 SYNCS.PHASECHK.TRANS64 P0, [R0+URZ+0xd0], R2 ;  /* 0x0000d002000085a7 */ /* 0x000ee400080010ff */
[----:B---3--:R-:W-:Y:S05]  /*a830*/  @!P0 BRA `(.L_x_49) ;  /* 0xfffffffc00f08947 */ /* 0x008fea000383ffff */
[----:B------:R-:W-:Y:S05]  /*a840*/  BRA `(.L_x_125) ;  /* 0xffffff8000e47947 */ /* 0x000fea000383ffff */
.L_x_50:
[----:B------:R-:W-:-:S07]  /*a850*/  MOV R3, UR4 ;  /* 0x0000000400037c02 */ /* 0x000fce0008000f00 */
.L_x_126:
[----:B--2---:R2:W3:Y:S02]  /*a860*/  SYNCS.PHASECHK.TRANS64.TRYWAIT P0, [R3+URZ+0x80], R2 ;  /* 0x00008002030075a7 */ /* 0x0044e400080011ff */
[----:B---3--:R-:W-:Y:S05]  /*a870*/  @!P0 NANOSLEEP.SYNCS 0x989680 ;  /* 0x009896800000895d */ /* 0x008fea0003900000 */
[----:B------:R-:W3:Y:S02]  /*a880*/  @!P0 SYNCS.PHASECHK.TRANS64 P0, [R3+URZ+0x80], R2 ;  /* 0x00008002030085a7 */ /* 0x000ee400080010ff */
[----:B---3--:R-:W-:Y:S05]  /*a890*/  @!P0 BRA `(.L_x_126) ;  /* 0xfffffffc00f08947 */ /* 0x008fea000383ffff */
[----:B------:R-:W-:Y:S05]  /*a8a0*/  BRA `(.L_x_127) ;  /* 0xffffff8000f47947 */ /* 0x000fea000383ffff */
.L_x_51:
[----:B--2---:R2:W3:Y:S02]  /*a8b0*/  SYNCS.PHASECHK.TRANS64.TRYWAIT P1, [R0+URZ+0x70], R2 ;  /* 0x00007002000075a7 */ /* 0x0044e400080211ff */
[----:B---3--:R-:W-:Y:S05]  /*a8c0*/  @!P1 NANOSLEEP.SYNCS 0x989680 ;  /* 0x009896800000995d */ /* 0x008fea0003900000 */
[----:B------:R-:W3:Y:S02]  /*a8d0*/  @!P1 SYNCS.PHASECHK.TRANS64 P1, [R0+URZ+0x70], R2 ;  /* 0x00007002000095a7 */ /* 0x000ee400080210ff */
[----:B---3--:R-:W-:Y:S05]  /*a8e0*/  @!P1 BRA `(.L_x_51) ;  /* 0xfffffffc00f09947 */ /* 0x008fea000383ffff */
[----:B------:R-:W-:Y:S05]  /*a8f0*/  BRA `(.L_x_128) ;  /* 0xffffff8400247947 */ /* 0x000fea000383ffff */
.L_x_54:
[----:B------:R-:W-:-:S07]  /*a900*/  MOV R2, UR4 ;  /* 0x0000000400027c02 */ /* 0x000fce0008000f00 */
.L_x_129:
[----:B--2---:R2:W3:Y:S02]  /*a910*/  SYNCS.PHASECHK.TRANS64.TRYWAIT P0, [R2+URZ+0x80], R0 ;  /* 0x00008000020075a7 */ /* 0x0044e400080011ff */
[----:B---3--:R-:W-:Y:S05]  /*a920*/  @!P0 NANOSLEEP.SYNCS 0x989680 ;  /* 0x009896800000895d */ /* 0x008fea0003900000 */
[----:B------:R-:W3:Y:S02]  /*a930*/  @!P0 SYNCS.PHASECHK.TRANS64 P0, [R2+URZ+0x80], R0 ;  /* 0x00008000020085a7 */ /* 0x000ee400080010ff */
[----:B---3--:R-:W-:Y:S05]  /*a940*/  @!P0 BRA `(.L_x_129) ;  /* 0xfffffffc00f08947 */ /* 0x008fea000383ffff */
[----:B------:R-:W-:Y:S05]  /*a950*/  BRA `(.L_x_53) ;  /* 0xffffff8400787947 */ /* 0x000fea000383ffff */
.L_x_61:
[----:B-1----:R1:W2:Y:S02]  /*a960*/  SYNCS.PHASECHK.TRANS64.TRYWAIT P1, [R3+URZ+0x70], R4 ;  /* 0x00007004030075a7 */ /* 0x0022a400080211ff */
[----:B--2---:R-:W-:Y:S05]  /*a970*/  @!P1 NANOSLEEP.SYNCS 0x989680 ;  /* 0x009896800000995d */ /* 0x004fea0003900000 */
[----:B------:R-:W2:Y:S02]  /*a980*/  @!P1 SYNCS.PHASECHK.TRANS64 P1, [R3+URZ+0x70], R4 ;  /* 0x00007004030095a7 */ /* 0x000ea400080210ff */
[----:B--2---:R-:W-:Y:S05]  /*a990*/  @!P1 BRA `(.L_x_61) ;  /* 0xfffffffc00f09947 */ /* 0x004fea000383ffff */
[----:B------:R-:W-:Y:S05]  /*a9a0*/  BRA `(.L_x_130) ;  /* 0xffffff8800f07947 */ /* 0x000fea000383ffff */
.L_x_62:
[----:B------:R-:W-:-:S07]  /*a9b0*/  MOV R4, UR31 ;  /* 0x0000001f00047c02 */ /* 0x000fce0008000f00 */
.L_x_131:
[----:B-1----:R1:W2:Y:S02]  /*a9c0*/  SYNCS.PHASECHK.TRANS64.TRYWAIT P0, [R4+URZ+0xb0], R3 ;  /* 0x0000b003040075a7 */ /* 0x0022a400080011ff */
[----:B--2---:R-:W-:Y:S05]  /*a9d0*/  @!P0 NANOSLEEP.SYNCS 0x989680 ;  /* 0x009896800000895d */ /* 0x004fea0003900000 */
[----:B------:R-:W2:Y:S02]  /*a9e0*/  @!P0 SYNCS.PHASECHK.TRANS64 P0, [R4+URZ+0xb0], R3 ;  /* 0x0000b003040085a7 */ /* 0x000ea400080010ff */
[----:B--2---:R-:W-:Y:S05]  /*a9f0*/  @!P0 BRA `(.L_x_131) ;  /* 0xfffffffc00f08947 */ /* 0x004fea000383ffff */
[----:B------:R-:W-:Y:S05]  /*aa00*/  BRA `(.L_x_132) ;  /* 0xffffff8c00387947 */ /* 0x000fea000383ffff */
.L_x_65:
[----:B------:R-:W-:Y:S07]  /*aa10*/  MOV R3, UR7 ;  /* 0x0000000700037c02 */ /* 0x000fee0008000f00 */
.L_x_133:
[----:B-1----:R1:W2:Y:S02]  /*aa20*/  SYNCS.PHASECHK.TRANS64.TRYWAIT P0, [R3+URZ], R2 ;  /* 0x00000002030075a7 */ /* 0x0022a400080011ff */
[----:B--2---:R-:W-:Y:S05]  /*aa30*/  @!P0 NANOSLEEP.SYNCS 0x989680 ;  /* 0x009896800000895d */ /* 0x004fea0003900000 */
[----:B------:R-:W2:Y:S02]  /*aa40*/  @!P0 SYNCS.PHASECHK.TRANS64 P0, [R3+URZ], R2 ;  /* 0x00000002030085a7 */ /* 0x000ea400080010ff */
[----:B--2---:R-:W-:Y:S05]  /*aa50*/  @!P0 BRA `(.L_x_133) ;  /* 0xfffffffc00f08947 */ /* 0x004fea000383ffff */
[----:B------:R-:W-:Y:S05]  /*aa60*/  BRA `(.L_x_64) ;  /* 0xffffff8c00547947 */ /* 0x000fea000383ffff */
.L_x_68:
[----:B------:R-:W-:-:S07]  /*aa70*/  MOV R2, UR4 ;  /* 0x0000000400027c02 */ /* 0x000fce0008000f00 */
.L_x_134:
[----:B--2---:R2:W3:Y:S02]  /*aa80*/  SYNCS.PHASECHK.TRANS64.TRYWAIT P0, [R2+URZ], R0 ;  /* 0x00000000020075a7 */ /* 0x0044e400080011ff */
[----:B---3--:R-:W-:Y:S05]  /*aa90*/  @!P0 NANOSLEEP.SYNCS 0x989680 ;  /* 0x009896800000895d */ /* 0x008fea0003900000 */
[----:B------:R-:W3:Y:S02]  /*aaa0*/  @!P0 SYNCS.PHASECHK.TRANS64 P0, [R2+URZ], R0 ;  /* 0x00000000020085a7 */ /* 0x000ee400080010ff */
[----:B---3--:R-:W-:Y:S05]  /*aab0*/  @!P0 BRA `(.L_x_134) ;  /* 0xfffffffc00f08947 */ /* 0x008fea000383ffff */
[----:B------:R-:W-:Y:S05]  /*aac0*/  BRA `(.L_x_135) ;  /* 0xffffff9000347947 */ /* 0x000fea000383ffff */
.L_x_69:
[----:B------:R-:W-:-:S07]  /*aad0*/  MOV R3, UR5 ;  /* 0x0000000500037c02 */ /* 0x000fce0008000f00 */
.L_x_136:
[----:B-1----:R1:W2:Y:S02]  /*aae0*/  SYNCS.PHASECHK.TRANS64.TRYWAIT P0, [R3+URZ], R2 ;  /* 0x00000002030075a7 */ /* 0x0022a400080011ff */
[----:B--2---:R-:W-:Y:S05]  /*aaf0*/  @!P0 NANOSLEEP.SYNCS 0x989680 ;  /* 0x009896800000895d */ /* 0x004fea0003900000 */
[----:B------:R-:W2:Y:S02]  /*ab00*/  @!P0 SYNCS.PHASECHK.TRANS64 P0, [R3+URZ], R2 ;  /* 0x00000002030085a7 */ /* 0x000ea400080010ff */
[----:B--2---:R-:W-:Y:S05]  /*ab10*/  @!P0 BRA `(.L_x_136) ;  /* 0xfffffffc00f08947 */ /* 0x004fea000383ffff */
[----:B------:R-:W-:Y:S05]  /*ab20*/  BRA `(.L_x_137) ;  /* 0xffffff9000407947 */ /* 0x000fea000383ffff */
.L_x_70:
[----:B------:R-:W-:-:S07]  /*ab30*/  MOV R3, UR5 ;  /* 0x0000000500037c02 */ /* 0x000fce0008000f00 */
.L_x_138:
[----:B-1----:R1:W2:Y:S02]  /*ab40*/  SYNCS.PHASECHK.TRANS64.TRYWAIT P0, [R3+URZ], R2 ;  /* 0x00000002030075a7 */ /* 0x0022a400080011ff */
[----:B--2---:R-:W-:Y:S05]  /*ab50*/  @!P0 NANOSLEEP.SYNCS 0x989680 ;  /* 0x009896800000895d */ /* 0x004fea0003900000 */
[----:B------:R-:W2:Y:S02]  /*ab60*/  @!P0 SYNCS.PHASECHK.TRANS64 P0, [R3+URZ], R2 ;  /* 0x00000002030085a7 */ /* 0x000ea400080010ff */
[----:B--2---:R-:W-:Y:S05]  /*ab70*/  @!P0 BRA `(.L_x_138) ;  /* 0xfffffffc00f08947 */ /* 0x004fea000383ffff */
[----:B------:R-:W-:Y:S05]  /*ab80*/  BRA `(.L_x_139) ;  /* 0xffffff90004c7947 */ /* 0x000fea000383ffff */
.L_x_71:
[----:B-1----:R-:W-:-:S07]  /*ab90*/  MOV R2, UR4 ;  /* 0x0000000400027c02 */ /* 0x002fce0008000f00 */
.L_x_140:
[----:B-1----:R1:W2:Y:S02]  /*aba0*/  SYNCS.PHASECHK.TRANS64.TRYWAIT P0, [R2+URZ], R0 ;  /* 0x00000000020075a7 */ /* 0x0022a400080011ff */
[----:B--2---:R-:W-:Y:S05]  /*abb0*/  @!P0 NANOSLEEP.SYNCS 0x989680 ;  /* 0x009896800000895d */ /* 0x004fea0003900000 */
[----:B------:R-:W2:Y:S02]  /*abc0*/  @!P0 SYNCS.PHASECHK.TRANS64 P0, [R2+URZ], R0 ;  /* 0x00000000020085a7 */ /* 0x000ea400080010ff */
[----:B--2---:R-:W-:Y:S05]  /*abd0*/  @!P0 BRA `(.L_x_140) ;  /* 0xfffffffc00f08947 */ /* 0x004fea000383ffff */
[----:B------:R-:W-:Y:S05]  /*abe0*/  BRA `(.L_x_141) ;  /* 0xffffff9000587947 */ /* 0x000fea000383ffff */
.L_x_76:
[----:B--2---:R2:W3:Y:S02]  /*abf0*/  SYNCS.PHASECHK.TRANS64.TRYWAIT P0, [R2+URZ+0x70], R0 ;  /* 0x00007000020075a7 */ /* 0x0044e400080011ff */
[----:B---3--:R-:W-:Y:S05]  /*ac00*/  @!P0 NANOSLEEP.SYNCS 0x989680 ;  /* 0x009896800000895d */ /* 0x008fea0003900000 */
[----:B------:R-:W3:Y:S02]  /*ac10*/  @!P0 SYNCS.PHASECHK.TRANS64 P0, [R2+URZ+0x70], R0 ;  /* 0x00007000020085a7 */ /* 0x000ee400080010ff */
[----:B---3--:R-:W-:Y:S05]  /*ac20*/  @!P0 BRA `(.L_x_76) ;  /* 0xfffffffc00f08947 */ /* 0x008fea000383ffff */
[----:B------:R-:W-:Y:S05]  /*ac30*/  BRA `(.L_x_142) ;  /* 0xffffff9400807947 */ /* 0x000fea000383ffff */
.L_x_79:
[----:B------:R-:W-:Y:S07]  /*ac40*/  MOV R2, UR29 ;  /* 0x0000001d00027c02 */ /* 0x000fee0008000f00 */
.L_x_143:
[----:B--2---:R2:W3:Y:S02]  /*ac50*/  SYNCS.PHASECHK.TRANS64.TRYWAIT P1, [R2+URZ+0x68], R0 ;  /* 0x00006800020075a7 */ /* 0x0044e400080211ff */
[----:B---3--:R-:W-:Y:S05]  /*ac60*/  @!P1 NANOSLEEP.SYNCS 0x989680 ;  /* 0x009896800000995d */ /* 0x008fea0003900000 */
[----:B------:R-:W3:Y:S02]  /*ac70*/  @!P1 SYNCS.PHASECHK.TRANS64 P1, [R2+URZ+0x68], R0 ;  /* 0x00006800020095a7 */ /* 0x000ee400080210ff */
[----:B---3--:R-:W-:Y:S05]  /*ac80*/  @!P1 BRA `(.L_x_143) ;  /* 0xfffffffc00f09947 */ /* 0x008fea000383ffff */
[----:B------:R-:W-:Y:S05]  /*ac90*/  BRA `(.L_x_78) ;  /* 0xffffff9800f47947 */ /* 0x000fea000383ffff */
.L_x_82:
[----:B------:R-:W-:Y:S07]  /*aca0*/  MOV R2, UR29 ;  /* 0x0000001d00027c02 */ /* 0x000fee0008000f00 */
.L_x_144:
[----:B--2---:R2:W3:Y:S02]  /*acb0*/  SYNCS.PHASECHK.TRANS64.TRYWAIT P0, [R2+URZ+0x58], R4 ;  /* 0x00005804020075a7 */ /* 0x0044e400080011ff */
[----:B---3--:R-:W-:Y:S05]  /*acc0*/  @!P0 NANOSLEEP.SYNCS 0x989680 ;  /* 0x009896800000895d */ /* 0x008fea0003900000 */
[----:B------:R-:W3:Y:S02]  /*acd0*/  @!P0 SYNCS.PHASECHK.TRANS64 P0, [R2+URZ+0x58], R4 ;  /* 0x00005804020085a7 */ /* 0x000ee400080010ff */
[----:B---3--:R-:W-:Y:S05]  /*ace0*/  @!P0 BRA `(.L_x_144) ;  /* 0xfffffffc00f08947 */ /* 0x008fea000383ffff */
[----:B------:R-:W-:Y:S05]  /*acf0*/  BRA `(.L_x_145) ;  /* 0xffffff9c004c7947 */ /* 0x000fea000383ffff */
.L_x_85:
[----:B------:R-:W-:Y:S07]  /*ad00*/  MOV R2, UR4 ;  /* 0x0000000400027c02 */ /* 0x000fee0008000f00 */
.L_x_146:
[----:B-1----:R1:W2:Y:S02]  /*ad10*/  SYNCS.PHASECHK.TRANS64.TRYWAIT P0, [R2+URZ+0x70], R0 ;  /* 0x00007000020075a7 */ /* 0x0022a400080011ff */
[----:B--2---:R-:W-:Y:S05]  /*ad20*/  @!P0 NANOSLEEP.SYNCS 0x989680 ;  /* 0x009896800000895d */ /* 0x004fea0003900000 */
[----:B------:R-:W2:Y:S02]  /*ad30*/  @!P0 SYNCS.PHASECHK.TRANS64 P0, [R2+URZ+0x70], R0 ;  /* 0x00007000020085a7 */ /* 0x000ea400080010ff */
[----:B--2---:R-:W-:Y:S05]  /*ad40*/  @!P0 BRA `(.L_x_146) ;  /* 0xfffffffc00f08947 */ /* 0x004fea000383ffff */
[----:B------:R-:W-:Y:S05]  /*ad50*/  BRA `(.L_x_147) ;  /* 0xffffffa400bc7947 */ /* 0x000fea000383ffff */
.L_x_91:
[----:B------:R-:W-:Y:S07]  /*ad60*/  MOV R2, UR46 ;  /* 0x0000002e00027c02 */ /* 0x000fee0008000f00 */
.L_x_148:
[----:B-1----:R1:W3:Y:S02]  /*ad70*/  SYNCS.PHASECHK.TRANS64.TRYWAIT P2, [R2+URZ+0x50], R0 ;  /* 0x00005000020075a7 */ /* 0x0022e400080411ff */
[----:B---3--:R-:W-:Y:S05]  /*ad80*/  @!P2 NANOSLEEP.SYNCS 0x989680 ;  /* 0x009896800000a95d */ /* 0x008fea0003900000 */
[----:B------:R-:W3:Y:S02]  /*ad90*/  @!P2 SYNCS.PHASECHK.TRANS64 P2, [R2+URZ+0x50], R0 ;  /* 0x000050000200a5a7 */ /* 0x000ee400080410ff */
[----:B---3--:R-:W-:Y:S05]  /*ada0*/  @!P2 BRA `(.L_x_148) ;  /* 0xfffffffc00f0a947 */ /* 0x008fea000383ffff */
[----:B------:R-:W-:Y:S05]  /*adb0*/  BRA `(.L_x_90) ;  /* 0xffffffb400247947 */ /* 0x000fea000383ffff */
.L_x_93:
[----:B-1----:R-:W-:Y:S07]  /*adc0*/  MOV R0, UR47 ;  /* 0x0000002f00007c02 */ /* 0x002fee0008000f00 */
.L_x_149:
[----:B-1----:R1:W3:Y:S02]  /*add0*/  SYNCS.PHASECHK.TRANS64.TRYWAIT P0, [R0+URZ+0x90], R4 ;  /* 0x00009004000075a7 */ /* 0x0022e400080011ff */
[----:B---3--:R-:W-:Y:S05]  /*ade0*/  @!P0 NANOSLEEP.SYNCS 0x989680 ;  /* 0x009896800000895d */ /* 0x008fea0003900000 */
[----:B------:R-:W3:Y:S02]  /*adf0*/  @!P0 SYNCS.PHASECHK.TRANS64 P0, [R0+URZ+0x90], R4 ;  /* 0x00009004000085a7 */ /* 0x000ee400080010ff */
[----:B---3--:R-:W-:Y:S05]  /*ae00*/  @!P0 BRA `(.L_x_149) ;  /* 0xfffffffc00f08947 */ /* 0x008fea000383ffff */
[----:B------:R-:W-:Y:S05]  /*ae10*/  BRA `(.L_x_92) ;  /* 0xffffffb800247947 */ /* 0x000fea000383ffff */
        .weak           $__internal_0_$__cuda_sm10x_tcgen05_guardrail_trap_col_being_dealloced_not_returned_by_alloc
        .type           $__internal_0_$__cuda_sm10x_tcgen05_guardrail_trap_col_being_dealloced_not_returned_by_alloc,@function
        .size           $__internal_0_$__cuda_sm10x_tcgen05_guardrail_trap_col_being_dealloced_not_returned_by_alloc,($__internal_1_$__cuda_sm10x_tcgen05_guardrail_trap_phase_invalid_during_alloc - $__internal_0_$__cuda_sm10x_tcgen05_guardrail_trap_col_being_dealloced_not_returned_by_alloc)
$__internal_0_$__cuda_sm10x_tcgen05_guardrail_trap_col_being_dealloced_not_returned_by_alloc:
[----:B------:R-:W-:Y:S05]  /*ae20*/  BPT.TRAP 0x1 ;  /* 0x000000040000795c */ /* 0x000fea0000300000 */
[----:B------:R-:W-:-:S04]  /*ae30*/  HFMA2 R3, -RZ, RZ, 0, 0 ;  /* 0x00000000ff037431 */ /* 0x000fc800000001ff */
[----:B------:R-:W-:Y:S05]  /*ae40*/  RET.REL.NODEC R2 `(_ZN7cutlass13device_kernelINS_4gemm6kernel13GemmUniversalIN4cute5tupleIJiiiiEEENS1_10collective13CollectiveMmaINS1_35MainloopSm100TmaUmmaWarpSpecializedILi5ELi2ELi4ENS5_IJNS4_1CILi2EEENSA_ILi1EEESC_EEEEENS5_IJNSA_ILi64EEENSA_ILi240EEENSA_ILi128EEEEEENS_12float_e4m3_tENS5_IJlSC_lEEESJ_SK_NS4_8TiledMMAINS4_8MMA_AtomIJNS4_10MMA_TraitsINS4_19SM100_MMA_F8F6F4_SSEJSJ_SJ_fSF_SG_NS4_17integral_constantINS4_4UMMA5MajorELSR_0EEESS_NSP_INSQ_7ScaleInELST_0EEESU_EEEEEENS4_6LayoutINS5_IJSC_SC_SC_EEENS5_IJNSA_ILi0EEESZ_SZ_EEEEENS5_IJNS4_10UnderscoreES12_S12_EEEEENS4_13SM90_TMA_LOADENS4_14ComposedLayoutINS4_7SwizzleILi3ELi4ELi3EEENS4_18smem_ptr_flag_bitsILi8EEENSX_INS5_IJNSA_ILi8EEESH_EEENS5_IJSH_SC_EEEEEEEvNS4_8identityENS4_23SM90_TMA_LOAD_MULTICASTES1F_vS1G_EENS_8epilogue10collective18CollectiveEpilogueINS1J_23Sm100TmaWarpSpecializedILi1ELi1ELi120ELb0ELb0EEEJSI_NS5_IJNSX_ISF_SC_EENSX_ISG_SC_EEEEESJ_SK_SJ_SK_NS1J_6fusion15FusionCallbacksIS1N_NS1R_17LinearCombinationISJ_fSJ_fLNS_15FloatRoundStyleE2EEESI_S1Q_JEEENS4_5SM1004TMEM4LOAD25SM100_TMEM_LOAD_16dp32b8xES15_NS16_INS17_ILi0ELi4ELi3EEES1A_NSX_INS5_IJS1B_NSA_ILi16EEEEEENS5_IJS22_SC_EEEEEEENS4_39AutoVectorizingCopyWithAssumedAlignmentILi128EEENS4_14SM90_TMA_STOREES26_S28_S28_EEEvvEEEEvNT_6ParamsE) ;  /* 0xffffff50026c7950 */ /* 0x000fea0003c3ffff */
        .weak           $__internal_1_$__cuda_sm10x_tcgen05_guardrail_trap_phase_invalid_during_alloc
        .type           $__internal_1_$__cuda_sm10x_tcgen05_guardrail_trap_phase_invalid_during_alloc,@function
        .size           $__internal_1_$__cuda_sm10x_tcgen05_guardrail_trap_phase_invalid_during_alloc,($__internal_2_$__cuda_sm10x_tcgen05_guardrail_trap_unallocated_columns_being_dealloced - $__internal_1_$__cuda_sm10x_tcgen05_guardrail_trap_phase_invalid_during_alloc)
$__internal_1_$__cuda_sm10x_tcgen05_guardrail_trap_phase_invalid_during_alloc:
[----:B------:R-:W-:Y:S05]  /*ae50*/  BPT.TRAP 0x1 ;  /* 0x000000040000795c */ /* 0x000fea0000300000 */
[----:B------:R-:W-:-:S04]  /*ae60*/  MOV R5, 0x0 ;  /* 0x0000000000057802 */ /* 0x000fc80000000f00 */
[----:B------:R-:W-:Y:S05]  /*ae70*/  RET.REL.NODEC R4 `(_ZN7cutlass13device_kernelINS_4gemm6kernel13GemmUniversalIN4cute5tupleIJiiiiEEENS1_10collective13CollectiveMmaINS1_35MainloopSm100TmaUmmaWarpSpecializedILi5ELi2ELi4ENS5_IJNS4_1CILi2EEENSA_ILi1EEESC_EEEEENS5_IJNSA_ILi64EEENSA_ILi240EEENSA_ILi128EEEEEENS_12float_e4m3_tENS5_IJlSC_lEEESJ_SK_NS4_8TiledMMAINS4_8MMA_AtomIJNS4_10MMA_TraitsINS4_19SM100_MMA_F8F6F4_SSEJSJ_SJ_fSF_SG_NS4_17integral_constantINS4_4UMMA5MajorELSR_0EEESS_NSP_INSQ_7ScaleInELST_0EEESU_EEEEEENS4_6LayoutINS5_IJSC_SC_SC_EEENS5_IJNSA_ILi0EEESZ_SZ_EEEEENS5_IJNS4_10UnderscoreES12_S12_EEEEENS4_13SM90_TMA_LOADENS4_14ComposedLayoutINS4_7SwizzleILi3ELi4ELi3EEENS4_18smem_ptr_flag_bitsILi8EEENSX_INS5_IJNSA_ILi8EEESH_EEENS5_IJSH_SC_EEEEEEEvNS4_8identityENS4_23SM90_TMA_LOAD_MULTICASTES1F_vS1G_EENS_8epilogue10collective18CollectiveEpilogueINS1J_23Sm100TmaWarpSpecializedILi1ELi1ELi120ELb0ELb0EEEJSI_NS5_IJNSX_ISF_SC_EENSX_ISG_SC_EEEEESJ_SK_SJ_SK_NS1J_6fusion15FusionCallbacksIS1N_NS1R_17LinearCombinationISJ_fSJ_fLNS_15FloatRoundStyleE2EEESI_S1Q_JEEENS4_5SM1004TMEM4LOAD25SM100_TMEM_LOAD_16dp32b8xES15_NS16_INS17_ILi0ELi4ELi3EEES1A_NSX_INS5_IJS1B_NSA_ILi16EEEEEENS5_IJS22_SC_EEEEEEENS4_39AutoVectorizingCopyWithAssumedAlignmentILi128EEENS4_14SM90_TMA_STOREES26_S28_S28_EEEvvEEEEvNT_6ParamsE) ;  /* 0xffffff5004607950 */ /* 0x000fea0003c3ffff */
        .weak           $__internal_2_$__cuda_sm10x_tcgen05_guardrail_trap_unallocated_columns_being_dealloced
        .type           $__internal_2_$__cuda_sm10x_tcgen05_guardrail_trap_unallocated_columns_being_dealloced,@function
        .size           $__internal_2_$__cuda_sm10x_tcgen05_guardrail_trap_unallocated_columns_being_dealloced,(.L_x_151 - $__internal_2_$__cuda_sm10x_tcgen05_guardrail_trap_unallocated_columns_being_dealloced)
$__internal_2_$__cuda_sm10x_tcgen05_guardrail_trap_unallocated_columns_being_dealloced:
[----:B------:R-:W-:Y:S05]  /*ae80*/  BPT.TRAP 0x1 ;  /* 0x000000040000795c */ /* 0x000fea0000300000 */
[----:B------:R-:W-:-:S04]  /*ae90*/  HFMA2 R3, -RZ, RZ, 0, 0 ;  /* 0x00000000ff037431 */ /* 0x000fc800000001ff */
[----:B------:R-:W-:Y:S05]  /*aea0*/  RET.REL.NODEC R2 `(_ZN7cutlass13device_kernelINS_4gemm6kernel13GemmUniversalIN4cute5tupleIJiiiiEEENS1_10collective13CollectiveMmaINS1_35MainloopSm100TmaUmmaWarpSpecializedILi5ELi2ELi4ENS5_IJNS4_1CILi2EEENSA_ILi1EEESC_EEEEENS5_IJNSA_ILi64EEENSA_ILi240EEENSA_ILi128EEEEEENS_12float_e4m3_tENS5_IJlSC_lEEESJ_SK_NS4_8TiledMMAINS4_8MMA_AtomIJNS4_10MMA_TraitsINS4_19SM100_MMA_F8F6F4_SSEJSJ_SJ_fSF_SG_NS4_17integral_constantINS4_4UMMA5MajorELSR_0EEESS_NSP_INSQ_7ScaleInELST_0EEESU_EEEEEENS4_6LayoutINS5_IJSC_SC_SC_EEENS5_IJNSA_ILi0EEESZ_SZ_EEEEENS5_IJNS4_10UnderscoreES12_S12_EEEEENS4_13SM90_TMA_LOADENS4_14ComposedLayoutINS4_7SwizzleILi3ELi4ELi3EEENS4_18smem_ptr_flag_bitsILi8EEENSX_INS5_IJNSA_ILi8EEESH_EEENS5_IJSH_SC_EEEEEEEvNS4_8identityENS4_23SM90_TMA_LOAD_MULTICASTES1F_vS1G_EENS_8epilogue10collective18CollectiveEpilogueINS1J_23Sm100TmaWarpSpecializedILi1ELi1ELi120ELb0ELb0EEEJSI_NS5_IJNSX_ISF_SC_EENSX_ISG_SC_EEEEESJ_SK_SJ_SK_NS1J_6fusion15FusionCallbacksIS1N_NS1R_17LinearCombinationISJ_fSJ_fLNS_15FloatRoundStyleE2EEESI_S1Q_JEEENS4_5SM1004TMEM4LOAD25SM100_TMEM_LOAD_16dp32b8xES15_NS16_INS17_ILi0ELi4ELi3EEES1A_NSX_INS5_IJS1B_NSA_ILi16EEEEEENS5_IJS22_SC_EEEEEEENS4_39AutoVectorizingCopyWithAssumedAlignmentILi128EEENS4_14SM90_TMA_STOREES26_S28_S28_EEEvvEEEEvNT_6ParamsE) ;  /* 0xffffff5002547950 */ /* 0x000fea0003c3ffff */
.L_x_150:
[----:B------:R-:W-:-:S00]  /*aeb0*/  BRA `(.L_x_150) ;  /* 0xfffffffc00fc7947 */ /* 0x000fc0000383ffff */
[----:B------:R-:W-:-:S00]  /*aec0*/  NOP ;  /* 0x0000000000007918 */ /* 0x000fc00000000000 */
        /* <DEDUP_REMOVED lines=11> */
.L_x_151:


//--------------------- .nv.global.init           --------------------------
	.section	.nv.global.init,"aw",@progbits
.nv.global.init:
	.type		$str$26,@object
	.size		$str$26,($str$25 - $str$26)
$str$26:
        /*0000*/ 	.byte	0x2f, 0x74, 0x6d, 0x70, 0x2f, 0x63, 0x75, 0x74, 0x6c, 0x61, 0x73, 0x73, 0x5f, 0x73, 0x77, 0x65
        /*0010*/ 	.byte	0x65, 0x70, 0x5f, 0x73, 0x72, 0x63, 0x2f, 0x69, 0x6e, 0x63, 0x6c, 0x75, 0x64, 0x65, 0x2f, 0x63
        /*0020*/ 	.byte	0x75, 0x74, 0x65, 0x2f, 0x61, 0x74, 0x6f, 0x6d, 0x2f, 0x63, 0x6f, 0x70, 0x79, 0x5f, 0x74, 0x72
        /*0030*/ 	.byte	0x61, 0x69, 0x74, 0x73, 0x5f, 0x73, 0x6d, 0x31, 0x30, 0x30, 0x2e, 0x68, 0x70, 0x70, 0x00
	.type		$str$25,@object
	.size		$str$25,(__unnamed_1 - $str$25)
$str$25:
        /*003f*/ 	.byte	0x28, 0x28, 0x75, 0x69, 0x6e, 0x74, 0x33, 0x32, 0x5f, 0x74, 0x28, 0x74, 0x68, 0x72, 0x65, 0x61
        /*004f*/ 	.byte	0x64, 0x49, 0x64, 0x78, 0x2e, 0x78, 0x29, 0x20, 0x2f, 0x20, 0x33, 0x32, 0x29, 0x20, 0x25, 0x20
        /*005f*/ 	.byte	0x34, 0x29, 0x20, 0x3d, 0x3d, 0x20, 0x28, 0x28, 0x28, 0x74, 0x6d, 0x65, 0x6d, 0x5f, 0x61, 0x64
        /*006f*/ 	.byte	0x64, 0x72, 0x20, 0x3e, 0x3e, 0x20, 0x31, 0x36, 0x29, 0x20, 0x2f, 0x20, 0x33, 0x32, 0x29, 0x20
        /*007f*/ 	.byte	0x25, 0x20, 0x34, 0x29, 0x00
	.type		__unnamed_1,@object
	.size		__unnamed_1,(.L_1 - __unnamed_1)
__unnamed_1:
        /* <DEDUP_REMOVED lines=37> */
        /*02d4*/ 	.byte	0x3c, 0x30, 0x3e, 0x3e, 0x3e, 0x3e, 0x5d, 0x00
.L_1:


//--------------------- .nv.shared._ZN7cutlass13device_kernelINS_4gemm6kernel13GemmUniversalIN4cute5tupleIJiiiiEEENS1_10collective13CollectiveMmaINS1_35MainloopSm100TmaUmmaWarpSpecializedILi5ELi2ELi4ENS5_IJNS4_1CILi2EEENSA_ILi1EEESC_EEEEENS5_IJNSA_ILi64EEENSA_ILi240EEENSA_ILi128EEEEEENS_12float_e4m3_tENS5_IJlSC_lEEESJ_SK_NS4_8TiledMMAINS4_8MMA_AtomIJNS4_10MMA_TraitsINS4_19SM100_MMA_F8F6F4_SSEJSJ_SJ_fSF_SG_NS4_17integral_constantINS4_4UMMA5MajorELSR_0EEESS_NSP_INSQ_7ScaleInELST_0EEESU_EEEEEENS4_6LayoutINS5_IJSC_SC_SC_EEENS5_IJNSA_ILi0EEESZ_SZ_EEEEENS5_IJNS4_10UnderscoreES12_S12_EEEEENS4_13SM90_TMA_LOADENS4_14ComposedLayoutINS4_7SwizzleILi3ELi4ELi3EEENS4_18smem_ptr_flag_bitsILi8EEENSX_INS5_IJNSA_ILi8EEESH_EEENS5_IJSH_SC_EEEEEEEvNS4_8identityENS4_23SM90_TMA_LOAD_MULTICASTES1F_vS1G_EENS_8epilogue10collective18CollectiveEpilogueINS1J_23Sm100TmaWarpSpecializedILi1ELi1ELi120ELb0ELb0EEEJSI_NS5_IJNSX_ISF_SC_EENSX_ISG_SC_EEEEESJ_SK_SJ_SK_NS1J_6fusion15FusionCallbacksIS1N_NS1R_17LinearCombinationISJ_fSJ_fLNS_15FloatRoundStyleE2EEESI_S1Q_JEEENS4_5SM1004TMEM4LOAD25SM100_TMEM_LOAD_16dp32b8xES15_NS16_INS17_ILi0ELi4ELi3EEES1A_NSX_INS5_IJS1B_NSA_ILi16EEEEEENS5_IJS22_SC_EEEEEEENS4_39AutoVectorizingCopyWithAssumedAlignmentILi128EEENS4_14SM90_TMA_STOREES26_S28_S28_EEEvvEEEEvNT_6ParamsE --------------------------
	.section	.nv.shared._ZN7cutlass13device_kernelINS_4gemm6kernel13GemmUniversalIN4cute5tupleIJiiiiEEENS1_10collective13CollectiveMmaINS1_35MainloopSm100TmaUmmaWarpSpecializedILi5ELi2ELi4ENS5_IJNS4_1CILi2EEENSA_ILi1EEESC_EEEEENS5_IJNSA_ILi64EEENSA_ILi240EEENSA_ILi128EEEEEENS_12float_e4m3_tENS5_IJlSC_lEEESJ_SK_NS4_8TiledMMAINS4_8MMA_AtomIJNS4_10MMA_TraitsINS4_19SM100_MMA_F8F6F4_SSEJSJ_SJ_fSF_SG_NS4_17integral_constantINS4_4UMMA5MajorELSR_0EEESS_NSP_INSQ_7ScaleInELST_0EEESU_EEEEEENS4_6LayoutINS5_IJSC_SC_SC_EEENS5_IJNSA_ILi0EEESZ_SZ_EEEEENS5_IJNS4_10UnderscoreES12_S12_EEEEENS4_13SM90_TMA_LOADENS4_14ComposedLayoutINS4_7SwizzleILi3ELi4ELi3EEENS4_18smem_ptr_flag_bitsILi8EEENSX_INS5_IJNSA_ILi8EEESH_EEENS5_IJSH_SC_EEEEEEEvNS4_8identityENS4_23SM90_TMA_LOAD_MULTICASTES1F_vS1G_EENS_8epilogue10collective18CollectiveEpilogueINS1J_23Sm100TmaWarpSpecializedILi1ELi1ELi120ELb0ELb0EEEJSI_NS5_IJNSX_ISF_SC_EENSX_ISG_SC_EEEEESJ_SK_SJ_SK_NS1J_6fusion15FusionCallbacksIS1N_NS1R_17LinearCombinationISJ_fSJ_fLNS_15FloatRoundStyleE2EEESI_S1Q_JEEENS4_5SM1004TMEM4LOAD25SM100_TMEM_LOAD_16dp32b8xES15_NS16_INS17_ILi0ELi4ELi3EEES1A_NSX_INS5_IJS1B_NSA_ILi16EEEEEENS5_IJS22_SC_EEEEEEENS4_39AutoVectorizingCopyWithAssumedAlignmentILi128EEENS4_14SM90_TMA_STOREES26_S28_S28_EEEvvEEEEvNT_6ParamsE,"aw",@nobits
	.sectionflags	@""
	.align	16
	.zero		1024


//--------------------- .nv.shared.reserved.0     --------------------------
	.section	.nv.shared.reserved.0,"aw",@nobits
	.weak		__nv_reservedSMEM_offset_0_alias
	.size		__nv_reservedSMEM_offset_0_alias, 0, 64
	.other		__nv_reservedSMEM_offset_0_alias,@"STO_CUDA_RESERVED_SHARED STV_DEFAULT"
__nv_reservedSMEM_offset_0_alias:
	.zero		0
.nv.shared.reserved.0:
	.zero		64
	.weak		__nv_reservedSMEM_tcgen05_partition
	.type		__nv_reservedSMEM_tcgen05_partition,@object
	.size		__nv_reservedSMEM_tcgen05_partition,(.L_0 - __nv_reservedSMEM_tcgen05_partition)
__nv_reservedSMEM_tcgen05_partition:
	.zero		32
.L_0:


//--------------------- .nv.global                --------------------------
	.section	.nv.global,"aw",@nobits
.nv.global:
	.type		_ZN40_INTERNAL_b588903e_4_k_cu_1380a87a_260444cute1_E,@object
	.size		_ZN40_INTERNAL_b588903e_4_k_cu_1380a87a_260444cute1_E,(_ZN40_INTERNAL_b588903e_4_k_cu_1380a87a_260444cuda3std3__45__cpo6cbeginE - _ZN40_INTERNAL_b588903e_4_k_cu_1380a87a_260444cute1_E)
_ZN40_INTERNAL_b588903e_4_k_cu_1380a87a_260444cute1_E:
	.zero		1
	.type		_ZN40_INTERNAL_b588903e_4_k_cu_1380a87a_260444cuda3std3__45__cpo6cbeginE,@object
	.size		_ZN40_INTERNAL_b588903e_4_k_cu_1380a87a_260444cuda3std3__45__cpo6cbeginE,(_ZN40_INTERNAL_b588903e_4_k_cu_1380a87a_260444cuda3std3__48in_placeE - _ZN40_INTERNAL_b588903e_4_k_cu_1380a87a_260444cuda3std3__45__cpo6cbeginE)
_ZN40_INTERNAL_b588903e_4_k_cu_1380a87a_260444cuda3std3__45__cpo6cbeginE:
	.zero		1
	.type		_ZN40_INTERNAL_b588903e_4_k_cu_1380a87a_260444cuda3std3__48in_placeE,@object
	.size		_ZN40_INTERNAL_b588903e_4_k_cu_1380a87a_260444cuda3std3__48in_placeE,(_ZN40_INTERNAL_b588903e_4_k_cu_1380a87a_260444cuda3std6ranges3__45__cpo9iter_moveE - _ZN40_INTERNAL_b588903e_4_k_cu_1380a87a_260444cuda3std3__48in_placeE)
_ZN40_INTERNAL_b588903e_4_k_cu_1380a87a_260444cuda3std3__48in_placeE:
	.zero		1
	.type		_ZN40_INTERNAL_b588903e_4_k_cu_1380a87a_260444cuda3std6ranges3__45__cpo9iter_moveE,@object
	.size		_ZN40_INTERNAL_b588903e_4_k_cu_1380a87a_260444cuda3std6ranges3__45__cpo9iter_moveE,(_ZN40_INTERNAL_b588903e_4_k_cu_1380a87a_260444cuda3std3__45__cpo5beginE - _ZN40_INTERNAL_b588903e_4_k_cu_1380a87a_260444cuda3std6ranges3__45__cpo9iter_moveE)
_ZN40_INTERNAL_b588903e_4_k_cu_1380a87a_260444cuda3std6ranges3__45__cpo9iter_moveE:
	.zero		1
	.type		_ZN40_INTERNAL_b588903e_4_k_cu_1380a87a_260444cuda3std3__45__cpo5beginE,@object
	.size		_ZN40_INTERNAL_b588903e_4_k_cu_1380a87a_260444cuda3std3__45__cpo5beginE,(_ZN40_INTERNAL_b588903e_4_k_cu_1380a87a_260444cuda3std3__442_GLOBAL__N__b588903e_4_k_cu_1380a87a_260446ignoreE - _ZN40_INTERNAL_b588903e_4_k_cu_1380a87a_260444cuda3std3__45__cpo5beginE)
_ZN40_INTERNAL_b588903e_4_k_cu_1380a87a_260444cuda3std3__45__cpo5beginE:
	.zero		1
	.type		_ZN40_INTERNAL_b588903e_4_k_cu_1380a87a_260444cuda3std3__442_GLOBAL__N__b588903e_4_k_cu_1380a87a_260446ignoreE,@object
	.size		_ZN40_INTERNAL_b588903e_4_k_cu_1380a87a_260444cuda3std3__442_GLOBAL__N__b588903e_4_k_cu_1380a87a_260446ignoreE,(_ZN40_INTERNAL_b588903e_4_k_cu_1380a87a_260444cute7productE - _ZN40_INTERNAL_b588903e_4_k_cu_1380a87a_260444cuda3std3__442_GLOBAL__N__b588903e_4_k_cu_1380a87a_260446ignoreE)
_ZN40_INTERNAL_b588903e_4_k_cu_1380a87a_260444cuda3std3__442_GLOBAL__N__b588903e_4_k_cu_1380a87a_260446ignoreE:
	.zero		1
	.type		_ZN40_INTERNAL_b588903e_4_k_cu_1380a87a_260444cute7productE,@object
	.size		_ZN40_INTERNAL_b588903e_4_k_cu_1380a87a_260444cute7productE,(_ZN40_INTERNAL_b588903e_4_k_cu_1380a87a_260444cuda3std3__45__cpo3endE - _ZN40_INTERNAL_b588903e_4_k_cu_1380a87a_260444cute7productE)
_ZN40_INTERNAL_b588903e_4_k_cu_1380a87a_260444cute7productE:
	.zero		1
	.type		_ZN40_INTERNAL_b588903e_4_k_cu_1380a87a_260444cuda3std3__45__cpo3endE,@object
	.size		_ZN40_INTERNAL_b588903e_4_k_cu_1380a87a_260444cuda3std3__45__cpo3endE,(_ZN40_INTERNAL_b588903e_4_k_cu_1380a87a_260444cuda3std3__419piecewise_constructE - _ZN40_INTERNAL_b588903e_4_k_cu_1380a87a_260444cuda3std3__45__cpo3endE)
_ZN40_INTERNAL_b588903e_4_k_cu_1380a87a_260444cuda3std3__45__cpo3endE:
	.zero		1
	.type		_ZN40_INTERNAL_b588903e_4_k_cu_1380a87a_260444cuda3std3__419piecewise_constructE,@object
	.size		_ZN40_INTERNAL_b588903e_4_k_cu_1380a87a_260444cuda3std3__419piecewise_constructE,(_ZN40_INTERNAL_b588903e_4_k_cu_1380a87a_260444cuda3std3__45__cpo4cendE - _ZN40_INTERNAL_b588903e_4_k_cu_1380a87a_260444cuda3std3__419piecewise_constructE)
_ZN40_INTERNAL_b588903e_4_k_cu_1380a87a_260444cuda3std3__419piecewise_constructE:
	.zero		1
	.type		_ZN40_INTERNAL_b588903e_4_k_cu_1380a87a_260444cuda3std3__45__cpo4cendE,@object
	.size		_ZN40_INTERNAL_b588903e_4_k_cu_1380a87a_260444cuda3std3__45__cpo4cendE,(_ZN40_INTERNAL_b588903e_4_k_cu_1380a87a_260444cuda3std6ranges3__45__cpo4swapE - _ZN40_INTERNAL_b588903e_4_k_cu_1380a87a_260444cuda3std3__45__cpo4cendE)
_ZN40_INTERNAL_b588903e_4_k_cu_1380a87a_260444cuda3std3__45__cpo4cendE:
	.zero		1
	.type		_ZN40_INTERNAL_b588903e_4_k_cu_1380a87a_260444cuda3std6ranges3__45__cpo4swapE,@object
	.size		_ZN40_INTERNAL_b588903e_4_k_cu_1380a87a_260444cuda3std6ranges3__45__cpo4swapE,(.L_9 - _ZN40_INTERNAL_b588903e_4_k_cu_1380a87a_260444cuda3std6ranges3__45__cpo4swapE)
_ZN40_INTERNAL_b588903e_4_k_cu_1380a87a_260444cuda3std6ranges3__45__cpo4swapE:
	.zero		1
.L_9:


//--------------------- .nv.constant0._ZN7cutlass13device_kernelINS_4gemm6kernel13GemmUniversalIN4cute5tupleIJiiiiEEENS1_10collective13CollectiveMmaINS1_35MainloopSm100TmaUmmaWarpSpecializedILi5ELi2ELi4ENS5_IJNS4_1CILi2EEENSA_ILi1EEESC_EEEEENS5_IJNSA_ILi64EEENSA_ILi240EEENSA_ILi128EEEEEENS_12float_e4m3_tENS5_IJlSC_lEEESJ_SK_NS4_8TiledMMAINS4_8MMA_AtomIJNS4_10MMA_TraitsINS4_19SM100_MMA_F8F6F4_SSEJSJ_SJ_fSF_SG_NS4_17integral_constantINS4_4UMMA5MajorELSR_0EEESS_NSP_INSQ_7ScaleInELST_0EEESU_EEEEEENS4_6LayoutINS5_IJSC_SC_SC_EEENS5_IJNSA_ILi0EEESZ_SZ_EEEEENS5_IJNS4_10UnderscoreES12_S12_EEEEENS4_13SM90_TMA_LOADENS4_14ComposedLayoutINS4_7SwizzleILi3ELi4ELi3EEENS4_18smem_ptr_flag_bitsILi8EEENSX_INS5_IJNSA_ILi8EEESH_EEENS5_IJSH_SC_EEEEEEEvNS4_8identityENS4_23SM90_TMA_LOAD_MULTICASTES1F_vS1G_EENS_8epilogue10collective18CollectiveEpilogueINS1J_23Sm100TmaWarpSpecializedILi1ELi1ELi120ELb0ELb0EEEJSI_NS5_IJNSX_ISF_SC_EENSX_ISG_SC_EEEEESJ_SK_SJ_SK_NS1J_6fusion15FusionCallbacksIS1N_NS1R_17LinearCombinationISJ_fSJ_fLNS_15FloatRoundStyleE2EEESI_S1Q_JEEENS4_5SM1004TMEM4LOAD25SM100_TMEM_LOAD_16dp32b8xES15_NS16_INS17_ILi0ELi4ELi3EEES1A_NSX_INS5_IJS1B_NSA_ILi16EEEEEENS5_IJS22_SC_EEEEEEENS4_39AutoVectorizingCopyWithAssumedAlignmentILi128EEENS4_14SM90_TMA_STOREES26_S28_S28_EEEvvEEEEvNT_6ParamsE --------------------------
	.section	.nv.constant0._ZN7cutlass13device_kernelINS_4gemm6kernel13GemmUniversalIN4cute5tupleIJiiiiEEENS1_10collective13CollectiveMmaINS1_35MainloopSm100TmaUmmaWarpSpecializedILi5ELi2ELi4ENS5_IJNS4_1CILi2EEENSA_ILi1EEESC_EEEEENS5_IJNSA_ILi64EEENSA_ILi240EEENSA_ILi128EEEEEENS_12float_e4m3_tENS5_IJlSC_lEEESJ_SK_NS4_8TiledMMAINS4_8MMA_AtomIJNS4_10MMA_TraitsINS4_19SM100_MMA_F8F6F4_SSEJSJ_SJ_fSF_SG_NS4_17integral_constantINS4_4UMMA5MajorELSR_0EEESS_NSP_INSQ_7ScaleInELST_0EEESU_EEEEEENS4_6LayoutINS5_IJSC_SC_SC_EEENS5_IJNSA_ILi0EEESZ_SZ_EEEEENS5_IJNS4_10UnderscoreES12_S12_EEEEENS4_13SM90_TMA_LOADENS4_14ComposedLayoutINS4_7SwizzleILi3ELi4ELi3EEENS4_18smem_ptr_flag_bitsILi8EEENSX_INS5_IJNSA_ILi8EEESH_EEENS5_IJSH_SC_EEEEEEEvNS4_8identityENS4_23SM90_TMA_LOAD_MULTICASTES1F_vS1G_EENS_8epilogue10collective18CollectiveEpilogueINS1J_23Sm100TmaWarpSpecializedILi1ELi1ELi120ELb0ELb0EEEJSI_NS5_IJNSX_ISF_SC_EENSX_ISG_SC_EEEEESJ_SK_SJ_SK_NS1J_6fusion15FusionCallbacksIS1N_NS1R_17LinearCombinationISJ_fSJ_fLNS_15FloatRoundStyleE2EEESI_S1Q_JEEENS4_5SM1004TMEM4LOAD25SM100_TMEM_LOAD_16dp32b8xES15_NS16_INS17_ILi0ELi4ELi3EEES1A_NSX_INS5_IJS1B_NSA_ILi16EEEEEENS5_IJS22_SC_EEEEEEENS4_39AutoVectorizingCopyWithAssumedAlignmentILi128EEENS4_14SM90_TMA_STOREES26_S28_S28_EEEvvEEEEvNT_6ParamsE,"a",@progbits
	.sectionflags	@""
	.align	4
.nv.constant0._ZN7cutlass13device_kernelINS_4gemm6kernel13GemmUniversalIN4cute5tupleIJiiiiEEENS1_10collective13CollectiveMmaINS1_35MainloopSm100TmaUmmaWarpSpecializedILi5ELi2ELi4ENS5_IJNS4_1CILi2EEENSA_ILi1EEESC_EEEEENS5_IJNSA_ILi64EEENSA_ILi240EEENSA_ILi128EEEEEENS_12float_e4m3_tENS5_IJlSC_lEEESJ_SK_NS4_8TiledMMAINS4_8MMA_AtomIJNS4_10MMA_TraitsINS4_19SM100_MMA_F8F6F4_SSEJSJ_SJ_fSF_SG_NS4_17integral_constantINS4_4UMMA5MajorELSR_0EEESS_NSP_INSQ_7ScaleInELST_0EEESU_EEEEEENS4_6LayoutINS5_IJSC_SC_SC_EEENS5_IJNSA_ILi0EEESZ_SZ_EEEEENS5_IJNS4_10UnderscoreES12_S12_EEEEENS4_13SM90_TMA_LOADENS4_14ComposedLayoutINS4_7SwizzleILi3ELi4ELi3EEENS4_18smem_ptr_flag_bitsILi8EEENSX_INS5_IJNSA_ILi8EEESH_EEENS5_IJSH_SC_EEEEEEEvNS4_8identityENS4_23SM90_TMA_LOAD_MULTICASTES1F_vS1G_EENS_8epilogue10collective18CollectiveEpilogueINS1J_23Sm100TmaWarpSpecializedILi1ELi1ELi120ELb0ELb0EEEJSI_NS5_IJNSX_ISF_SC_EENSX_ISG_SC_EEEEESJ_SK_SJ_SK_NS1J_6fusion15FusionCallbacksIS1N_NS1R_17LinearCombinationISJ_fSJ_fLNS_15FloatRoundStyleE2EEESI_S1Q_JEEENS4_5SM1004TMEM4LOAD25SM100_TMEM_LOAD_16dp32b8xES15_NS16_INS17_ILi0ELi4ELi3EEES1A_NSX_INS5_IJS1B_NSA_ILi16EEEEEENS5_IJS22_SC_EEEEEEENS4_39AutoVectorizingCopyWithAssumedAlignmentILi128EEENS4_14SM90_TMA_STOREES26_S28_S28_EEEvvEEEEvNT_6ParamsE:
	.zero		2944


//--------------------- SYMBOLS --------------------------

	.type		.nv.reservedSmem.offset0,@object
	.size		.nv.reservedSmem.offset0,0x4
	.type		.nv.reservedSmem.cap,@object
	.size		.nv.reservedSmem.cap,0x4
	.type		__assertfail,@function
